//
// Generated by NVIDIA NVVM Compiler
//
// Compiler Build ID: CL-36424714
// Cuda compilation tools, release 13.0, V13.0.88
// Based on NVVM 20.0.0
//

.version 9.0
.target sm_100
.address_size 64

	// .globl	_Z17fourier_transformPfS_iii
.global .align 4 .b8 __cudart_i2opi_f[24] = {65, 144, 67, 60, 153, 149, 98, 219, 192, 221, 52, 245, 209, 87, 39, 252, 41, 21, 68, 78, 110, 131, 249, 162};

.visible .entry _Z17fourier_transformPfS_iii(
	.param .u64 .ptr .align 1 _Z17fourier_transformPfS_iii_param_0,
	.param .u64 .ptr .align 1 _Z17fourier_transformPfS_iii_param_1,
	.param .u32 _Z17fourier_transformPfS_iii_param_2,
	.param .u32 _Z17fourier_transformPfS_iii_param_3,
	.param .u32 _Z17fourier_transformPfS_iii_param_4
)
{
	.local .align 4 .b8 	__local_depot0[28];
	.reg .b64 	%SP;
	.reg .b64 	%SPL;
	.reg .pred 	%p<21>;
	.reg .b32 	%r<85>;
	.reg .b32 	%f<33>;
	.reg .b64 	%rd<37>;
	.reg .b64 	%fd<9>;

	mov.u64 	%SPL, __local_depot0;
	ld.param.u64 	%rd11, [_Z17fourier_transformPfS_iii_param_0];
	ld.param.u64 	%rd12, [_Z17fourier_transformPfS_iii_param_1];
	ld.param.u32 	%r32, [_Z17fourier_transformPfS_iii_param_2];
	ld.param.u32 	%r33, [_Z17fourier_transformPfS_iii_param_3];
	cvta.to.global.u64 	%rd1, %rd12;
	add.u64 	%rd2, %SPL, 0;
	setp.lt.s32 	%p1, %r32, 1;
	@%p1 bra 	$L__BB0_25;
	mov.u32 	%r34, %tid.x;
	mov.u32 	%r35, %ntid.x;
	mov.u32 	%r36, %ctaid.x;
	mad.lo.s32 	%r1, %r36, %r35, %r34;
	setp.lt.s32 	%p2, %r33, 1;
	mul.lo.s32 	%r2, %r32, %r1;
	@%p2 bra 	$L__BB0_14;
	cvta.to.global.u64 	%rd3, %rd11;
	cvt.rn.f64.u32 	%fd1, %r32;
	mul.lo.s32 	%r3, %r33, %r1;
	mov.b32 	%r75, 0;
	mov.u64 	%rd24, __cudart_i2opi_f;
$L__BB0_3:
	add.s32 	%r50, %r75, %r3;
	cvt.rn.f64.s32 	%fd2, %r50;
	mov.b32 	%r76, 0;
	mov.f32 	%f31, 0f00000000;
$L__BB0_4:
	add.s32 	%r51, %r76, %r2;
	cvt.rn.f64.s32 	%fd3, %r51;
	mul.f64 	%fd4, %fd3, 0d401921FB54442D18;
	mul.f64 	%fd5, %fd4, %fd2;
	div.rn.f64 	%fd6, %fd5, %fd1;
	cvt.rn.f32.f64 	%f2, %fd6;
	mul.wide.s32 	%rd22, %r51, 4;
	add.s64 	%rd23, %rd3, %rd22;
	ld.global.f32 	%f3, [%rd23];
	mul.f32 	%f11, %f2, 0f3F22F983;
	cvt.rni.s32.f32 	%r80, %f11;
	cvt.rn.f32.s32 	%f12, %r80;
	fma.rn.f32 	%f13, %f12, 0fBFC90FDA, %f2;
	fma.rn.f32 	%f14, %f12, 0fB3A22168, %f13;
	fma.rn.f32 	%f32, %f12, 0fA7C234C5, %f14;
	abs.f32 	%f5, %f2;
	setp.ltu.f32 	%p11, %f5, 0f47CE4780;
	@%p11 bra 	$L__BB0_12;
	setp.eq.f32 	%p12, %f5, 0f7F800000;
	@%p12 bra 	$L__BB0_11;
	mov.b32 	%r7, %f2;
	shl.b32 	%r53, %r7, 8;
	or.b32  	%r8, %r53, -2147483648;
	mov.b64 	%rd36, 0;
	mov.b32 	%r77, 0;
	mov.u64 	%rd34, %rd24;
	mov.u64 	%rd35, %rd2;
$L__BB0_7:
	.pragma "nounroll";
	ld.global.nc.u32 	%r54, [%rd34];
	mad.wide.u32 	%rd26, %r54, %r8, %rd36;
	shr.u64 	%rd36, %rd26, 32;
	st.local.u32 	[%rd35], %rd26;
	add.s32 	%r77, %r77, 1;
	add.s64 	%rd35, %rd35, 4;
	add.s64 	%rd34, %rd34, 4;
	setp.ne.s32 	%p13, %r77, 6;
	@%p13 bra 	$L__BB0_7;
	shr.u32 	%r55, %r7, 23;
	st.local.u32 	[%rd2+24], %rd36;
	and.b32  	%r11, %r55, 31;
	and.b32  	%r56, %r55, 224;
	add.s32 	%r57, %r56, -128;
	shr.u32 	%r58, %r57, 5;
	mul.wide.u32 	%rd27, %r58, 4;
	sub.s64 	%rd10, %rd2, %rd27;
	ld.local.u32 	%r78, [%rd10+24];
	ld.local.u32 	%r79, [%rd10+20];
	setp.eq.s32 	%p14, %r11, 0;
	@%p14 bra 	$L__BB0_10;
	shf.l.wrap.b32 	%r78, %r79, %r78, %r11;
	ld.local.u32 	%r59, [%rd10+16];
	shf.l.wrap.b32 	%r79, %r59, %r79, %r11;
$L__BB0_10:
	shr.u32 	%r60, %r78, 30;
	shf.l.wrap.b32 	%r61, %r79, %r78, 2;
	shl.b32 	%r62, %r79, 2;
	shr.u32 	%r63, %r61, 31;
	add.s32 	%r64, %r63, %r60;
	neg.s32 	%r65, %r64;
	setp.lt.s32 	%p15, %r7, 0;
	selp.b32 	%r80, %r65, %r64, %p15;
	xor.b32  	%r66, %r61, %r7;
	shr.s32 	%r67, %r61, 31;
	xor.b32  	%r68, %r67, %r61;
	xor.b32  	%r69, %r67, %r62;
	cvt.u64.u32 	%rd28, %r68;
	shl.b64 	%rd29, %rd28, 32;
	cvt.u64.u32 	%rd30, %r69;
	or.b64  	%rd31, %rd29, %rd30;
	cvt.rn.f64.s64 	%fd7, %rd31;
	mul.f64 	%fd8, %fd7, 0d3BF921FB54442D19;
	cvt.rn.f32.f64 	%f15, %fd8;
	neg.f32 	%f16, %f15;
	setp.lt.s32 	%p16, %r66, 0;
	selp.f32 	%f32, %f16, %f15, %p16;
	bra.uni 	$L__BB0_12;
$L__BB0_11:
	mov.f32 	%f17, 0f00000000;
	mul.rn.f32 	%f32, %f2, %f17;
	mov.b32 	%r80, 0;
$L__BB0_12:
	add.s32 	%r71, %r80, 1;
	mul.rn.f32 	%f18, %f32, %f32;
	and.b32  	%r72, %r80, 1;
	setp.eq.b32 	%p17, %r72, 1;
	selp.f32 	%f19, %f32, 0f3F800000, %p17;
	fma.rn.f32 	%f20, %f18, %f19, 0f00000000;
	fma.rn.f32 	%f21, %f18, 0f37CBAC00, 0fBAB607ED;
	selp.f32 	%f22, 0fB94D4153, %f21, %p17;
	selp.f32 	%f23, 0f3C0885E4, 0f3D2AAABB, %p17;
	fma.rn.f32 	%f24, %f22, %f18, %f23;
	selp.f32 	%f25, 0fBE2AAAA8, 0fBEFFFFFF, %p17;
	fma.rn.f32 	%f26, %f24, %f18, %f25;
	fma.rn.f32 	%f27, %f26, %f20, %f19;
	and.b32  	%r73, %r71, 2;
	setp.eq.s32 	%p18, %r73, 0;
	mov.f32 	%f28, 0f00000000;
	sub.f32 	%f29, %f28, %f27;
	selp.f32 	%f30, %f27, %f29, %p18;
	fma.rn.f32 	%f31, %f3, %f30, %f31;
	add.s32 	%r76, %r76, 1;
	setp.ne.s32 	%p19, %r76, %r33;
	@%p19 bra 	$L__BB0_4;
	add.s32 	%r74, %r75, %r2;
	mul.wide.s32 	%rd32, %r74, 4;
	add.s64 	%rd33, %rd1, %rd32;
	st.global.f32 	[%rd33], %f31;
	add.s32 	%r75, %r75, 1;
	setp.eq.s32 	%p20, %r75, %r32;
	@%p20 bra 	$L__BB0_25;
	bra.uni 	$L__BB0_3;
$L__BB0_14:
	and.b32  	%r22, %r32, 7;
	setp.lt.u32 	%p3, %r32, 8;
	mov.b32 	%r83, 0;
	@%p3 bra 	$L__BB0_17;
	and.b32  	%r83, %r32, 2147483640;
	mov.b32 	%r81, 0;
$L__BB0_16:
	.pragma "nounroll";
	add.s32 	%r39, %r81, %r2;
	mul.wide.s32 	%rd14, %r39, 4;
	add.s64 	%rd15, %rd1, %rd14;
	mov.b32 	%r40, 0;
	st.global.u32 	[%rd15], %r40;
	st.global.u32 	[%rd15+4], %r40;
	st.global.u32 	[%rd15+8], %r40;
	st.global.u32 	[%rd15+12], %r40;
	st.global.u32 	[%rd15+16], %r40;
	st.global.u32 	[%rd15+20], %r40;
	st.global.u32 	[%rd15+24], %r40;
	st.global.u32 	[%rd15+28], %r40;
	add.s32 	%r81, %r81, 8;
	setp.ne.s32 	%p4, %r81, %r83;
	@%p4 bra 	$L__BB0_16;
$L__BB0_17:
	setp.eq.s32 	%p5, %r22, 0;
	@%p5 bra 	$L__BB0_25;
	and.b32  	%r27, %r32, 3;
	setp.lt.u32 	%p6, %r22, 4;
	@%p6 bra 	$L__BB0_20;
	add.s32 	%r41, %r83, %r2;
	mul.wide.s32 	%rd16, %r41, 4;
	add.s64 	%rd17, %rd1, %rd16;
	mov.b32 	%r42, 0;
	st.global.u32 	[%rd17], %r42;
	st.global.u32 	[%rd17+4], %r42;
	st.global.u32 	[%rd17+8], %r42;
	st.global.u32 	[%rd17+12], %r42;
	add.s32 	%r83, %r83, 4;
$L__BB0_20:
	setp.eq.s32 	%p7, %r27, 0;
	@%p7 bra 	$L__BB0_25;
	setp.eq.s32 	%p8, %r27, 1;
	@%p8 bra 	$L__BB0_23;
	add.s32 	%r43, %r83, %r2;
	mul.wide.s32 	%rd18, %r43, 4;
	add.s64 	%rd19, %rd1, %rd18;
	mov.b32 	%r44, 0;
	st.global.u32 	[%rd19], %r44;
	st.global.u32 	[%rd19+4], %r44;
	add.s32 	%r83, %r83, 2;
$L__BB0_23:
	and.b32  	%r45, %r32, 1;
	setp.eq.b32 	%p9, %r45, 1;
	not.pred 	%p10, %p9;
	@%p10 bra 	$L__BB0_25;
	add.s32 	%r46, %r83, %r2;
	mul.wide.s32 	%rd20, %r46, 4;
	add.s64 	%rd21, %rd1, %rd20;
	mov.b32 	%r47, 0;
	st.global.u32 	[%rd21], %r47;
$L__BB0_25:
	ret;

}
	// .globl	_Z17inverse_transformPfS_ii
.visible .entry _Z17inverse_transformPfS_ii(
	.param .u64 .ptr .align 1 _Z17inverse_transformPfS_ii_param_0,
	.param .u64 .ptr .align 1 _Z17inverse_transformPfS_ii_param_1,
	.param .u32 _Z17inverse_transformPfS_ii_param_2,
	.param .u32 _Z17inverse_transformPfS_ii_param_3
)
{
	.local .align 4 .b8 	__local_depot1[28];
	.reg .b64 	%SP;
	.reg .b64 	%SPL;
	.reg .pred 	%p<21>;
	.reg .b32 	%r<79>;
	.reg .b32 	%f<37>;
	.reg .b64 	%rd<37>;
	.reg .b64 	%fd<9>;

	mov.u64 	%SPL, __local_depot1;
	ld.param.u64 	%rd11, [_Z17inverse_transformPfS_ii_param_0];
	ld.param.u64 	%rd12, [_Z17inverse_transformPfS_ii_param_1];
	ld.param.u32 	%r31, [_Z17inverse_transformPfS_ii_param_2];
	ld.param.u32 	%r32, [_Z17inverse_transformPfS_ii_param_3];
	cvta.to.global.u64 	%rd1, %rd12;
	add.u64 	%rd2, %SPL, 0;
	setp.lt.s32 	%p1, %r31, 1;
	@%p1 bra 	$L__BB1_25;
	setp.lt.s32 	%p2, %r32, 1;
	mov.u32 	%r33, %tid.x;
	mov.u32 	%r34, %ntid.x;
	mov.u32 	%r35, %ctaid.x;
	mad.lo.s32 	%r36, %r35, %r34, %r33;
	mul.lo.s32 	%r1, %r31, %r36;
	cvt.rn.f32.u32 	%f1, %r31;
	@%p2 bra 	$L__BB1_14;
	cvta.to.global.u64 	%rd3, %rd11;
	cvt.rn.f64.u32 	%fd1, %r31;
	mov.b32 	%r69, 0;
	mov.u64 	%rd24, __cudart_i2opi_f;
$L__BB1_3:
	add.s32 	%r3, %r69, %r1;
	cvt.rn.f64.s32 	%fd2, %r3;
	mov.b32 	%r70, 0;
	mov.f32 	%f35, 0f00000000;
$L__BB1_4:
	add.s32 	%r46, %r70, %r1;
	cvt.rn.f64.s32 	%fd3, %r46;
	mul.f64 	%fd4, %fd3, 0d401921FB54442D18;
	mul.f64 	%fd5, %fd4, %fd2;
	div.rn.f64 	%fd6, %fd5, %fd1;
	cvt.rn.f32.f64 	%f3, %fd6;
	mul.wide.s32 	%rd22, %r46, 4;
	add.s64 	%rd23, %rd3, %rd22;
	ld.global.f32 	%f4, [%rd23];
	mul.f32 	%f14, %f3, 0f3F22F983;
	cvt.rni.s32.f32 	%r74, %f14;
	cvt.rn.f32.s32 	%f15, %r74;
	fma.rn.f32 	%f16, %f15, 0fBFC90FDA, %f3;
	fma.rn.f32 	%f17, %f15, 0fB3A22168, %f16;
	fma.rn.f32 	%f36, %f15, 0fA7C234C5, %f17;
	abs.f32 	%f6, %f3;
	setp.ltu.f32 	%p11, %f6, 0f47CE4780;
	@%p11 bra 	$L__BB1_12;
	setp.eq.f32 	%p12, %f6, 0f7F800000;
	@%p12 bra 	$L__BB1_11;
	mov.b32 	%r6, %f3;
	shl.b32 	%r48, %r6, 8;
	or.b32  	%r7, %r48, -2147483648;
	mov.b64 	%rd36, 0;
	mov.b32 	%r71, 0;
	mov.u64 	%rd34, %rd24;
	mov.u64 	%rd35, %rd2;
$L__BB1_7:
	.pragma "nounroll";
	ld.global.nc.u32 	%r49, [%rd34];
	mad.wide.u32 	%rd26, %r49, %r7, %rd36;
	shr.u64 	%rd36, %rd26, 32;
	st.local.u32 	[%rd35], %rd26;
	add.s32 	%r71, %r71, 1;
	add.s64 	%rd35, %rd35, 4;
	add.s64 	%rd34, %rd34, 4;
	setp.ne.s32 	%p13, %r71, 6;
	@%p13 bra 	$L__BB1_7;
	shr.u32 	%r50, %r6, 23;
	st.local.u32 	[%rd2+24], %rd36;
	and.b32  	%r10, %r50, 31;
	and.b32  	%r51, %r50, 224;
	add.s32 	%r52, %r51, -128;
	shr.u32 	%r53, %r52, 5;
	mul.wide.u32 	%rd27, %r53, 4;
	sub.s64 	%rd10, %rd2, %rd27;
	ld.local.u32 	%r72, [%rd10+24];
	ld.local.u32 	%r73, [%rd10+20];
	setp.eq.s32 	%p14, %r10, 0;
	@%p14 bra 	$L__BB1_10;
	shf.l.wrap.b32 	%r72, %r73, %r72, %r10;
	ld.local.u32 	%r54, [%rd10+16];
	shf.l.wrap.b32 	%r73, %r54, %r73, %r10;
$L__BB1_10:
	shr.u32 	%r55, %r72, 30;
	shf.l.wrap.b32 	%r56, %r73, %r72, 2;
	shl.b32 	%r57, %r73, 2;
	shr.u32 	%r58, %r56, 31;
	add.s32 	%r59, %r58, %r55;
	neg.s32 	%r60, %r59;
	setp.lt.s32 	%p15, %r6, 0;
	selp.b32 	%r74, %r60, %r59, %p15;
	xor.b32  	%r61, %r56, %r6;
	shr.s32 	%r62, %r56, 31;
	xor.b32  	%r63, %r62, %r56;
	xor.b32  	%r64, %r62, %r57;
	cvt.u64.u32 	%rd28, %r63;
	shl.b64 	%rd29, %rd28, 32;
	cvt.u64.u32 	%rd30, %r64;
	or.b64  	%rd31, %rd29, %rd30;
	cvt.rn.f64.s64 	%fd7, %rd31;
	mul.f64 	%fd8, %fd7, 0d3BF921FB54442D19;
	cvt.rn.f32.f64 	%f18, %fd8;
	neg.f32 	%f19, %f18;
	setp.lt.s32 	%p16, %r61, 0;
	selp.f32 	%f36, %f19, %f18, %p16;
	bra.uni 	$L__BB1_12;
$L__BB1_11:
	mov.f32 	%f20, 0f00000000;
	mul.rn.f32 	%f36, %f3, %f20;
	mov.b32 	%r74, 0;
$L__BB1_12:
	add.s32 	%r66, %r74, 1;
	mul.rn.f32 	%f21, %f36, %f36;
	and.b32  	%r67, %r74, 1;
	setp.eq.b32 	%p17, %r67, 1;
	selp.f32 	%f22, %f36, 0f3F800000, %p17;
	fma.rn.f32 	%f23, %f21, %f22, 0f00000000;
	fma.rn.f32 	%f24, %f21, 0f37CBAC00, 0fBAB607ED;
	selp.f32 	%f25, 0fB94D4153, %f24, %p17;
	selp.f32 	%f26, 0f3C0885E4, 0f3D2AAABB, %p17;
	fma.rn.f32 	%f27, %f25, %f21, %f26;
	selp.f32 	%f28, 0fBE2AAAA8, 0fBEFFFFFF, %p17;
	fma.rn.f32 	%f29, %f27, %f21, %f28;
	fma.rn.f32 	%f30, %f29, %f23, %f22;
	and.b32  	%r68, %r66, 2;
	setp.eq.s32 	%p18, %r68, 0;
	mov.f32 	%f31, 0f00000000;
	sub.f32 	%f32, %f31, %f30;
	selp.f32 	%f33, %f30, %f32, %p18;
	fma.rn.f32 	%f35, %f4, %f33, %f35;
	add.s32 	%r70, %r70, 1;
	setp.ne.s32 	%p19, %r70, %r32;
	@%p19 bra 	$L__BB1_4;
	div.rn.f32 	%f34, %f35, %f1;
	mul.wide.s32 	%rd32, %r3, 4;
	add.s64 	%rd33, %rd1, %rd32;
	st.global.f32 	[%rd33], %f34;
	add.s32 	%r69, %r69, 1;
	setp.eq.s32 	%p20, %r69, %r31;
	@%p20 bra 	$L__BB1_25;
	bra.uni 	$L__BB1_3;
$L__BB1_14:
	mov.f32 	%f12, 0f00000000;
	div.rn.f32 	%f11, %f12, %f1;
	and.b32  	%r21, %r31, 7;
	setp.lt.u32 	%p3, %r31, 8;
	mov.b32 	%r77, 0;
	@%p3 bra 	$L__BB1_17;
	and.b32  	%r77, %r31, 2147483640;
	mov.b32 	%r75, 0;
$L__BB1_16:
	.pragma "nounroll";
	add.s32 	%r39, %r75, %r1;
	mul.wide.s32 	%rd14, %r39, 4;
	add.s64 	%rd15, %rd1, %rd14;
	st.global.f32 	[%rd15], %f11;
	st.global.f32 	[%rd15+4], %f11;
	st.global.f32 	[%rd15+8], %f11;
	st.global.f32 	[%rd15+12], %f11;
	st.global.f32 	[%rd15+16], %f11;
	st.global.f32 	[%rd15+20], %f11;
	st.global.f32 	[%rd15+24], %f11;
	st.global.f32 	[%rd15+28], %f11;
	add.s32 	%r75, %r75, 8;
	setp.ne.s32 	%p4, %r75, %r77;
	@%p4 bra 	$L__BB1_16;
$L__BB1_17:
	setp.eq.s32 	%p5, %r21, 0;
	@%p5 bra 	$L__BB1_25;
	and.b32  	%r26, %r31, 3;
	setp.lt.u32 	%p6, %r21, 4;
	@%p6 bra 	$L__BB1_20;
	add.s32 	%r40, %r77, %r1;
	mul.wide.s32 	%rd16, %r40, 4;
	add.s64 	%rd17, %rd1, %rd16;
	st.global.f32 	[%rd17], %f11;
	st.global.f32 	[%rd17+4], %f11;
	st.global.f32 	[%rd17+8], %f11;
	st.global.f32 	[%rd17+12], %f11;
	add.s32 	%r77, %r77, 4;
$L__BB1_20:
	setp.eq.s32 	%p7, %r26, 0;
	@%p7 bra 	$L__BB1_25;
	setp.eq.s32 	%p8, %r26, 1;
	@%p8 bra 	$L__BB1_23;
	add.s32 	%r41, %r77, %r1;
	mul.wide.s32 	%rd18, %r41, 4;
	add.s64 	%rd19, %rd1, %rd18;
	st.global.f32 	[%rd19], %f11;
	st.global.f32 	[%rd19+4], %f11;
	add.s32 	%r77, %r77, 2;
$L__BB1_23:
	and.b32  	%r42, %r31, 1;
	setp.eq.b32 	%p9, %r42, 1;
	not.pred 	%p10, %p9;
	@%p10 bra 	$L__BB1_25;
	add.s32 	%r43, %r77, %r1;
	mul.wide.s32 	%rd20, %r43, 4;
	add.s64 	%rd21, %rd1, %rd20;
	st.global.f32 	[%rd21], %f11;
$L__BB1_25:
	ret;

}


// ===== COMPILED SASS (sm_100) =====

	.target	sm_100

	.elftype	@"ET_EXEC"


//--------------------- .note.nv.tkinfo           --------------------------
	.section	.note.nv.tkinfo,"",@"SHT_NOTE"
	.sectionflags	@"SHF_NOTE_NV_TKINFO"
	.tkinfo
        /*0018*/ 	.word	0x00000002
        /*0030*/ 	.string	""
        /*0030*/ 	.string	"ptxas"
        /*0030*/ 	.string	"Cuda compilation tools, release 13.0, V13.0.88"
        /*0030*/ 	.string	"Build cuda_13.0.r13.0/compiler.36424714_0"
        /*0030*/ 	.string	"-arch sm_100 -m 64 "



//--------------------- .note.nv.cuinfo           --------------------------
	.section	.note.nv.cuinfo,"",@"SHT_NOTE"
	.sectionflags	@"SHF_NOTE_NV_CUINFO"
        /*0018*/ 	.short	0x0002
        /*001a*/ 	.short	0x0064
        /*001c*/ 	.short	0x0082
	.zero		2


//--------------------- .nv.info                  --------------------------
	.section	.nv.info,"",@"SHT_CUDA_INFO"
	.align	4


	//----- nvinfo : EIATTR_REGCOUNT
	.align		4
        /*0000*/ 	.byte	0x04, 0x2f
        /*0002*/ 	.short	(.L_2 - .L_1)
	.align		4
.L_1:
        /*0004*/ 	.word	index@(_Z17fourier_transformPfS_iii)
        /*0008*/ 	.word	0x0000001c


	//----- nvinfo : EIATTR_FRAME_SIZE
	.align		4
.L_2:
        /*000c*/ 	.byte	0x04, 0x11
        /*000e*/ 	.short	(.L_4 - .L_3)
	.align		4
.L_3:
        /*0010*/ 	.word	index@($__internal_2_$__cuda_sm20_div_rn_f64_full)
        /*0014*/ 	.word	0x00000020


	//----- nvinfo : EIATTR_FRAME_SIZE
	.align		4
.L_4:
        /*0018*/ 	.byte	0x04, 0x11
        /*001a*/ 	.short	(.L_6 - .L_5)
	.align		4
.L_5:
        /*001c*/ 	.word	index@(_Z17fourier_transformPfS_iii)
        /*0020*/ 	.word	0x00000020


	//----- nvinfo : EIATTR_REGCOUNT
	.align		4
.L_6:
        /*0024*/ 	.byte	0x04, 0x2f
        /*0026*/ 	.short	(.L_8 - .L_7)
	.align		4
.L_7:
        /*0028*/ 	.word	index@(_Z17inverse_transformPfS_ii)
        /*002c*/ 	.word	0x0000001d


	//----- nvinfo : EIATTR_FRAME_SIZE
	.align		4
.L_8:
        /*0030*/ 	.byte	0x04, 0x11
        /*0032*/ 	.short	(.L_10 - .L_9)
	.align		4
.L_9:
        /*0034*/ 	.word	index@($__internal_1_$__cuda_sm3x_div_rn_noftz_f32_slowpath)
        /*0038*/ 	.word	0x00000020


	//----- nvinfo : EIATTR_FRAME_SIZE
	.align		4
.L_10:
        /*003c*/ 	.byte	0x04, 0x11
        /*003e*/ 	.short	(.L_12 - .L_11)
	.align		4
.L_11:
        /*0040*/ 	.word	index@($__internal_0_$__cuda_sm20_div_rn_f64_full)
        /*0044*/ 	.word	0x00000020


	//----- nvinfo : EIATTR_FRAME_SIZE
	.align		4
.L_12:
        /*0048*/ 	.byte	0x04, 0x11
        /*004a*/ 	.short	(.L_14 - .L_13)
	.align		4
.L_13:
        /*004c*/ 	.word	index@(_Z17inverse_transformPfS_ii)
        /*0050*/ 	.word	0x00000020


	//----- nvinfo : EIATTR_MIN_STACK_SIZE
	.align		4
.L_14:
        /*0054*/ 	.byte	0x04, 0x12
        /*0056*/ 	.short	(.L_16 - .L_15)
	.align		4
.L_15:
        /*0058*/ 	.word	index@(_Z17inverse_transformPfS_ii)
        /*005c*/ 	.word	0x00000020


	//----- nvinfo : EIATTR_MIN_STACK_SIZE
	.align		4
.L_16:
        /*0060*/ 	.byte	0x04, 0x12
        /*0062*/ 	.short	(.L_18 - .L_17)
	.align		4
.L_17:
        /*0064*/ 	.word	index@(_Z17fourier_transformPfS_iii)
        /*0068*/ 	.word	0x00000020
.L_18:


//--------------------- .nv.compat                --------------------------
	.section	.nv.compat,"",@"SHT_CUDA_COMPAT_INFO"
	.align	4
        /*0000*/ 	.byte	0x02, 0x09, 0x00, 0x00, 0x02, 0x02, 0x01, 0x00, 0x02, 0x05, 0x05, 0x00, 0x03, 0x07, 0x01, 0x01
        /*0010*/ 	.byte	0x02, 0x03, 0x00, 0x00, 0x02, 0x06, 0x01, 0x00, 0x04, 0x0b, 0x08, 0x00, 0x01, 0x00, 0x00, 0x00
        /*0020*/ 	.byte	0x00, 0x00, 0x00, 0x00


//--------------------- .nv.info._Z17inverse_transformPfS_ii --------------------------
	.section	.nv.info._Z17inverse_transformPfS_ii,"",@"SHT_CUDA_INFO"
	.sectionflags	@""
	.align	4


	//----- nvinfo : EIATTR_CUDA_API_VERSION
	.align		4
        /*0000*/ 	.byte	0x04, 0x37
        /*0002*/ 	.short	(.L_20 - .L_19)
.L_19:
        /*0004*/ 	.word	0x00000082


	//----- nvinfo : EIATTR_KPARAM_INFO
	.align		4
.L_20:
        /*0008*/ 	.byte	0x04, 0x17
        /*000a*/ 	.short	(.L_22 - .L_21)
.L_21:
        /*000c*/ 	.word	0x00000000
        /*0010*/ 	.short	0x0003
        /*0012*/ 	.short	0x0014
        /*0014*/ 	.byte	0x00, 0xf0, 0x11, 0x00


	//----- nvinfo : EIATTR_KPARAM_INFO
	.align		4
.L_22:
        /*0018*/ 	.byte	0x04, 0x17
        /*001a*/ 	.short	(.L_24 - .L_23)
.L_23:
        /*001c*/ 	.word	0x00000000
        /*0020*/ 	.short	0x0002
        /*0022*/ 	.short	0x0010
        /*0024*/ 	.byte	0x00, 0xf0, 0x11, 0x00


	//----- nvinfo : EIATTR_KPARAM_INFO
	.align		4
.L_24:
        /*0028*/ 	.byte	0x04, 0x17
        /*002a*/ 	.short	(.L_26 - .L_25)
.L_25:
        /*002c*/ 	.word	0x00000000
        /*0030*/ 	.short	0x0001
        /*0032*/ 	.short	0x0008
        /*0034*/ 	.byte	0x00, 0xf5, 0x21, 0x00


	//----- nvinfo : EIATTR_KPARAM_INFO
	.align		4
.L_26:
        /*0038*/ 	.byte	0x04, 0x17
        /*003a*/ 	.short	(.L_28 - .L_27)
.L_27:
        /*003c*/ 	.word	0x00000000
        /*0040*/ 	.short	0x0000
        /*0042*/ 	.short	0x0000
        /*0044*/ 	.byte	0x00, 0xf5, 0x21, 0x00


	//----- nvinfo : EIATTR_SPARSE_MMA_MASK
	.align		4
.L_28:
        /*0048*/ 	.byte	0x03, 0x50
        /*004a*/ 	.short	0x0000


	//----- nvinfo : EIATTR_MAXREG_COUNT
	.align		4
        /*004c*/ 	.byte	0x03, 0x1b
        /*004e*/ 	.short	0x00ff


	//----- nvinfo : EIATTR_MERCURY_ISA_VERSION
	.align		4
        /*0050*/ 	.byte	0x03, 0x5f
        /*0052*/ 	.short	0x0101


	//----- nvinfo : EIATTR_VRC_CTA_INIT_COUNT
	.align		4
        /*0054*/ 	.byte	0x02, 0x4a
	.zero		1
	.zero		1


	//----- nvinfo : EIATTR_EXIT_INSTR_OFFSETS
	.align		4
        /*0058*/ 	.byte	0x04, 0x1c
        /*005a*/ 	.short	(.L_30 - .L_29)


	//   ....[0]....
.L_29:
        /*005c*/ 	.word	0x00000040


	//   ....[1]....
        /*0060*/ 	.word	0x00000a00


	//   ....[2]....
        /*0064*/ 	.word	0x00000c50


	//   ....[3]....
        /*0068*/ 	.word	0x00000d20


	//   ....[4]....
        /*006c*/ 	.word	0x00000db0


	//   ....[5]....
        /*0070*/ 	.word	0x00000e10


	//----- nvinfo : EIATTR_CRS_STACK_SIZE
	.align		4
.L_30:
        /*0074*/ 	.byte	0x04, 0x1e
        /*0076*/ 	.short	(.L_32 - .L_31)
.L_31:
        /*0078*/ 	.word	0x00000000


	//----- nvinfo : EIATTR_CBANK_PARAM_SIZE
	.align		4
.L_32:
        /*007c*/ 	.byte	0x03, 0x19
        /*007e*/ 	.short	0x0018


	//----- nvinfo : EIATTR_PARAM_CBANK
	.align		4
        /*0080*/ 	.byte	0x04, 0x0a
        /*0082*/ 	.short	(.L_34 - .L_33)
	.align		4
.L_33:
        /*0084*/ 	.word	index@(.nv.constant0._Z17inverse_transformPfS_ii)
        /*0088*/ 	.short	0x0380
        /*008a*/ 	.short	0x0018


	//----- nvinfo : EIATTR_SW_WAR
	.align		4
.L_34:
        /*008c*/ 	.byte	0x04, 0x36
        /*008e*/ 	.short	(.L_36 - .L_35)
.L_35:
        /*0090*/ 	.word	0x00000008
.L_36:


//--------------------- .nv.info._Z17fourier_transformPfS_iii --------------------------
	.section	.nv.info._Z17fourier_transformPfS_iii,"",@"SHT_CUDA_INFO"
	.sectionflags	@""
	.align	4


	//----- nvinfo : EIATTR_CUDA_API_VERSION
	.align		4
        /*0000*/ 	.byte	0x04, 0x37
        /*0002*/ 	.short	(.L_38 - .L_37)
.L_37:
        /*0004*/ 	.word	0x00000082


	//----- nvinfo : EIATTR_KPARAM_INFO
	.align		4
.L_38:
        /*0008*/ 	.byte	0x04, 0x17
        /*000a*/ 	.short	(.L_40 - .L_39)
.L_39:
        /*000c*/ 	.word	0x00000000
        /*0010*/ 	.short	0x0004
        /*0012*/ 	.short	0x0018
        /*0014*/ 	.byte	0x00, 0xf0, 0x11, 0x00


	//----- nvinfo : EIATTR_KPARAM_INFO
	.align		4
.L_40:
        /*0018*/ 	.byte	0x04, 0x17
        /*001a*/ 	.short	(.L_42 - .L_41)
.L_41:
        /*001c*/ 	.word	0x00000000
        /*0020*/ 	.short	0x0003
        /*0022*/ 	.short	0x0014
        /*0024*/ 	.byte	0x00, 0xf0, 0x11, 0x00


	//----- nvinfo : EIATTR_KPARAM_INFO
	.align		4
.L_42:
        /*0028*/ 	.byte	0x04, 0x17
        /*002a*/ 	.short	(.L_44 - .L_43)
.L_43:
        /*002c*/ 	.word	0x00000000
        /*0030*/ 	.short	0x0002
        /*0032*/ 	.short	0x0010
        /*0034*/ 	.byte	0x00, 0xf0, 0x11, 0x00


	//----- nvinfo : EIATTR_KPARAM_INFO
	.align		4
.L_44:
        /*0038*/ 	.byte	0x04, 0x17
        /*003a*/ 	.short	(.L_46 - .L_45)
.L_45:
        /*003c*/ 	.word	0x00000000
        /*0040*/ 	.short	0x0001
        /*0042*/ 	.short	0x0008
        /*0044*/ 	.byte	0x00, 0xf5, 0x21, 0x00


	//----- nvinfo : EIATTR_KPARAM_INFO
	.align		4
.L_46:
        /*0048*/ 	.byte	0x04, 0x17
        /*004a*/ 	.short	(.L_48 - .L_47)
.L_47:
        /*004c*/ 	.word	0x00000000
        /*0050*/ 	.short	0x0000
        /*0052*/ 	.short	0x0000
        /*0054*/ 	.byte	0x00, 0xf5, 0x21, 0x00


	//----- nvinfo : EIATTR_SPARSE_MMA_MASK
	.align		4
.L_48:
        /*0058*/ 	.byte	0x03, 0x50
        /*005a*/ 	.short	0x0000


	//----- nvinfo : EIATTR_MAXREG_COUNT
	.align		4
        /*005c*/ 	.byte	0x03, 0x1b
        /*005e*/ 	.short	0x00ff


	//----- nvinfo : EIATTR_MERCURY_ISA_VERSION
	.align		4
        /*0060*/ 	.byte	0x03, 0x5f
        /*0062*/ 	.short	0x0101


	//----- nvinfo : EIATTR_VRC_CTA_INIT_COUNT
	.align		4
        /*0064*/ 	.byte	0x02, 0x4a
	.zero		1
	.zero		1


	//----- nvinfo : EIATTR_EXIT_INSTR_OFFSETS
	.align		4
        /*0068*/ 	.byte	0x04, 0x1c
        /*006a*/ 	.short	(.L_50 - .L_49)


	//   ....[0]....
.L_49:
        /*006c*/ 	.word	0x00000040


	//   ....[1]....
        /*0070*/ 	.word	0x00000930


	//   ....[2]....
        /*0074*/ 	.word	0x00000ab0


	//   ....[3]....
        /*0078*/ 	.word	0x00000b80


	//   ....[4]....
        /*007c*/ 	.word	0x00000c10


	//   ....[5]....
        /*0080*/ 	.word	0x00000c70


	//----- nvinfo : EIATTR_CRS_STACK_SIZE
	.align		4
.L_50:
        /*0084*/ 	.byte	0x04, 0x1e
        /*0086*/ 	.short	(.L_52 - .L_51)
.L_51:
        /*0088*/ 	.word	0x00000000


	//----- nvinfo : EIATTR_CBANK_PARAM_SIZE
	.align		4
.L_52:
        /*008c*/ 	.byte	0x03, 0x19
        /*008e*/ 	.short	0x001c


	//----- nvinfo : EIATTR_PARAM_CBANK
	.align		4
        /*0090*/ 	.byte	0x04, 0x0a
        /*0092*/ 	.short	(.L_54 - .L_53)
	.align		4
.L_53:
        /*0094*/ 	.word	index@(.nv.constant0._Z17fourier_transformPfS_iii)
        /*0098*/ 	.short	0x0380
        /*009a*/ 	.short	0x001c


	//----- nvinfo : EIATTR_SW_WAR
	.align		4
.L_54:
        /*009c*/ 	.byte	0x04, 0x36
        /*009e*/ 	.short	(.L_56 - .L_55)
.L_55:
        /*00a0*/ 	.word	0x00000008
.L_56:


//--------------------- .nv.callgraph             --------------------------
	.section	.nv.callgraph,"",@"SHT_CUDA_CALLGRAPH"
	.align	4
	.sectionentsize	8
	.align		4
        /*0000*/ 	.word	0x00000000
	.align		4
        /*0004*/ 	.word	0xffffffff
	.align		4
        /*0008*/ 	.word	0x00000000
	.align		4
        /*000c*/ 	.word	0xfffffffe
	.align		4
        /*0010*/ 	.word	0x00000000
	.align		4
        /*0014*/ 	.word	0xfffffffd
	.align		4
        /*0018*/ 	.word	0x00000000
	.align		4
        /*001c*/ 	.word	0xfffffffc


//--------------------- .nv.constant4             --------------------------
	.section	.nv.constant4,"a",@progbits
	.align	8
	.align		8
.nv.constant4:
        /*0000*/ 	.dword	__cudart_i2opi_f


//--------------------- .text._Z17inverse_transformPfS_ii --------------------------
	.section	.text._Z17inverse_transformPfS_ii,"ax",@progbits
	.align	128
        .global         _Z17inverse_transformPfS_ii
        .type           _Z17inverse_transformPfS_ii,@function
        .size           _Z17inverse_transformPfS_ii,(.L_x_51 - _Z17inverse_transformPfS_ii)
        .other          _Z17inverse_transformPfS_ii,@"STO_CUDA_ENTRY STV_DEFAULT"
_Z17inverse_transformPfS_ii:
.text._Z17inverse_transformPfS_ii:
[----:B------:R-:W0:Y:S08]  /*0000*/  LDC R1, c[0x0][0x37c] ;  /* 0x0000df00ff017b82 */ /* 0x000e300000000800 */
[----:B------:R-:W1:Y:S01]  /*0010*/  LDC R22, c[0x0][0x390] ;  /* 0x0000e400ff167b82 */ /* 0x000e620000000800 */
[----:B0-----:R-:W-:Y:S01]  /*0020*/  VIADD R1, R1, 0xffffffe0 ;  /* 0xffffffe001017836 */ /* 0x001fe20000000000 */
[----:B-1----:R-:W-:-:S13]  /*0030*/  ISETP.GE.AND P0, PT, R22, 0x1, PT ;  /* 0x000000011600780c */ /* 0x002fda0003f06270 */
[----:B------:R-:W-:Y:S05]  /*0040*/  @!P0 EXIT ;  /* 0x000000000000894d */ /* 0x000fea0003800000 */
[----:B------:R-:W0:Y:S01]  /*0050*/  S2R R4, SR_TID.X ;  /* 0x0000000000047919 */ /* 0x000e220000002100 */
[----:B------:R-:W1:Y:S01]  /*0060*/  LDCU UR5, c[0x0][0x394] ;  /* 0x00007280ff0577ac */ /* 0x000e620008000800 */
[----:B------:R-:W-:Y:S01]  /*0070*/  I2FP.F32.U32 R0, R22 ;  /* 0x0000001600007245 */ /* 0x000fe20000201000 */
[----:B------:R-:W0:Y:S01]  /*0080*/  S2R R3, SR_CTAID.X ;  /* 0x0000000000037919 */ /* 0x000e220000002500 */
[----:B------:R-:W0:Y:S01]  /*0090*/  LDCU UR4, c[0x0][0x360] ;  /* 0x00006c00ff0477ac */ /* 0x000e220008000800 */
[----:B------:R-:W2:Y:S01]  /*00a0*/  LDCU.64 UR8, c[0x0][0x358] ;  /* 0x00006b00ff0877ac */ /* 0x000ea20008000a00 */
[----:B-1----:R-:W-:Y:S01]  /*00b0*/  UISETP.GE.AND UP0, UPT, UR5, 0x1, UPT ;  /* 0x000000010500788c */ /* 0x002fe2000bf06270 */
[----:B0-----:R-:W-:-:S08]  /*00c0*/  IMAD R4, R3, UR4, R4 ;  /* 0x0000000403047c24 */ /* 0x001fd0000f8e0204 */
[----:B--2---:R-:W-:Y:S05]  /*00d0*/  BRA.U !UP0, `(.L_x_0) ;  /* 0x0000000908547547 */ /* 0x004fea000b800000 */
[----:B------:R-:W0:Y:S01]  /*00e0*/  I2F.F64.U32 R22, R22 ;  /* 0x0000001600167312 */ /* 0x000e220000201800 */
[----:B------:R-:W-:-:S05]  /*00f0*/  UMOV UR4, URZ ;  /* 0x000000ff00047c82 */ /* 0x000fca0008000000 */
.L_x_10:
[----:B-1----:R-:W1:Y:S01]  /*0100*/  LDC R5, c[0x0][0x390] ;  /* 0x0000e400ff057b82 */ /* 0x002e620000000800 */
[----:B0-----:R-:W-:Y:S01]  /*0110*/  IMAD.MOV.U32 R3, RZ, RZ, RZ ;  /* 0x000000ffff037224 */ /* 0x001fe200078e00ff */
[----:B------:R-:W-:Y:S01]  /*0120*/  UMOV UR5, URZ ;  /* 0x000000ff00057c82 */ /* 0x000fe20008000000 */
[----:B-1----:R-:W-:-:S04]  /*0130*/  IMAD R5, R4, R5, UR4 ;  /* 0x0000000404057e24 */ /* 0x002fc8000f8e0205 */
[----:B------:R1:W2:Y:S03]  /*0140*/  I2F.F64 R8, R5 ;  /* 0x0000000500087312 */ /* 0x0002a60000201c00 */
.L_x_7:
[----:B------:R-:W3:Y:S01]  /*0150*/  LDC R7, c[0x0][0x390] ;  /* 0x0000e400ff077b82 */ /* 0x000ee20000000800 */
[----:B0-----:R-:W0:Y:S01]  /*0160*/  MUFU.RCP64H R13, R23 ;  /* 0x00000017000d7308 */ /* 0x001e220000001800 */
[----:B------:R-:W-:Y:S01]  /*0170*/  IMAD.MOV.U32 R12, RZ, RZ, 0x1 ;  /* 0x00000001ff0c7424 */ /* 0x000fe200078e00ff */
[----:B------:R-:W-:Y:S01]  /*0180*/  UMOV UR6, 0x54442d18 ;  /* 0x54442d1800067882 */ /* 0x000fe20000000000 */
[----:B------:R-:W-:Y:S01]  /*0190*/  UMOV UR7, 0x401921fb ;  /* 0x401921fb00077882 */ /* 0x000fe20000000000 */
[----:B------:R-:W-:Y:S03]  /*01a0*/  BSSY.RECONVERGENT B0, `(.L_x_1) ;  /* 0x0000015000007945 */ /* 0x000fe60003800200 */
[----:B0-----:R-:W-:Y:S01]  /*01b0*/  DFMA R14, -R22, R12, 1 ;  /* 0x3ff00000160e742b */ /* 0x001fe2000000010c */
[----:B---3--:R-:W-:-:S07]  /*01c0*/  IMAD R6, R4, R7, UR5 ;  /* 0x0000000504067e24 */ /* 0x008fce000f8e0207 */
[----:B------:R-:W-:Y:S01]  /*01d0*/  DFMA R14, R14, R14, R14 ;  /* 0x0000000e0e0e722b */ /* 0x000fe2000000000e */
[----:B------:R-:W0:Y:S07]  /*01e0*/  I2F.F64 R10, R6 ;  /* 0x00000006000a7312 */ /* 0x000e2e0000201c00 */
[----:B------:R-:W-:-:S08]  /*01f0*/  DFMA R14, R12, R14, R12 ;  /* 0x0000000e0c0e722b */ /* 0x000fd0000000000c */
[----:B------:R-:W-:Y:S02]  /*0200*/  DFMA R16, -R22, R14, 1 ;  /* 0x3ff000001610742b */ /* 0x000fe4000000010e */
[----:B0-----:R-:W-:-:S06]  /*0210*/  DMUL R10, R10, UR6 ;  /* 0x000000060a0a7c28 */ /* 0x001fcc0008000000 */
[----:B------:R-:W-:Y:S02]  /*0220*/  DFMA R16, R14, R16, R14 ;  /* 0x000000100e10722b */ /* 0x000fe4000000000e */
[----:B--2---:R-:W-:-:S08]  /*0230*/  DMUL R12, R8, R10 ;  /* 0x0000000a080c7228 */ /* 0x004fd00000000000 */
[----:B------:R-:W-:Y:S02]  /*0240*/  DMUL R10, R12, R16 ;  /* 0x000000100c0a7228 */ /* 0x000fe40000000000 */
[----:B------:R-:W-:-:S06]  /*0250*/  FSETP.GEU.AND P1, PT, |R13|, 6.5827683646048100446e-37, PT ;  /* 0x036000000d00780b */ /* 0x000fcc0003f2e200 */
[----:B------:R-:W-:-:S08]  /*0260*/  DFMA R14, -R22, R10, R12 ;  /* 0x0000000a160e722b */ /* 0x000fd0000000010c */
[----:B------:R-:W-:-:S10]  /*0270*/  DFMA R10, R16, R14, R10 ;  /* 0x0000000e100a722b */ /* 0x000fd4000000000a */
[----:B------:R-:W-:-:S05]  /*0280*/  FFMA R2, RZ, R23, R11 ;  /* 0x00000017ff027223 */ /* 0x000fca000000000b */
[----:B------:R-:W-:-:S13]  /*0290*/  FSETP.GT.AND P0, PT, |R2|, 1.469367938527859385e-39, PT ;  /* 0x001000000200780b */ /* 0x000fda0003f04200 */
[----:B------:R-:W-:Y:S05]  /*02a0*/  @P0 BRA P1, `(.L_x_2) ;  /* 0x0000000000100947 */ /* 0x000fea0000800000 */
[----:B------:R-:W-:-:S07]  /*02b0*/  MOV R2, 0x2d0 ;  /* 0x000002d000027802 */ /* 0x000fce0000000f00 */
[----:B-1----:R-:W-:Y:S05]  /*02c0*/  CALL.REL.NOINC `($__internal_0_$__cuda_sm20_div_rn_f64_full) ;  /* 0x0000000800d47944 */ /* 0x002fea0003c00000 */
[----:B------:R-:W-:Y:S02]  /*02d0*/  IMAD.MOV.U32 R10, RZ, RZ, R16 ;  /* 0x000000ffff0a7224 */ /* 0x000fe400078e0010 */
[----:B------:R-:W-:-:S07]  /*02e0*/  IMAD.MOV.U32 R11, RZ, RZ, R17 ;  /* 0x000000ffff0b7224 */ /* 0x000fce00078e0011 */
.L_x_2:
[----:B------:R-:W-:Y:S05]  /*02f0*/  BSYNC.RECONVERGENT B0 ;  /* 0x0000000000007941 */ /* 0x000fea0003800200 */
.L_x_1:
[----:B------:R-:W0:Y:S02]  /*0300*/  LDC.64 R16, c[0x0][0x380] ;  /* 0x0000e000ff107b82 */ /* 0x000e240000000a00 */
[----:B0-----:R-:W-:-:S06]  /*0310*/  IMAD.WIDE R16, R6, 0x4, R16 ;  /* 0x0000000406107825 */ /* 0x001fcc00078e0210 */
[----:B------:R0:W5:Y:S01]  /*0320*/  LDG.E R16, desc[UR8][R16.64] ;  /* 0x0000000810107981 */ /* 0x000162000c1e1900 */
[----:B------:R-:W2:Y:S01]  /*0330*/  F2F.F32.F64 R11, R10 ;  /* 0x0000000a000b7310 */ /* 0x000ea20000301000 */
[----:B------:R-:W-:Y:S01]  /*0340*/  BSSY.RECONVERGENT B0, `(.L_x_3) ;  /* 0x0000041000007945 */ /* 0x000fe20003800200 */
[C---:B--2---:R-:W-:Y:S01]  /*0350*/  FMUL R2, R11.reuse, 0.63661974668502807617 ;  /* 0x3f22f9830b027820 */ /* 0x044fe20000400000 */
[----:B------:R-:W-:-:S05]  /*0360*/  FSETP.GE.AND P0, PT, |R11|, 105615, PT ;  /* 0x47ce47800b00780b */ /* 0x000fca0003f06200 */
[----:B------:R-:W2:Y:S02]  /*0370*/  F2I.NTZ R2, R2 ;  /* 0x0000000200027305 */ /* 0x000ea40000203100 */
[----:B--2---:R-:W-:-:S05]  /*0380*/  I2FP.F32.S32 R6, R2 ;  /* 0x0000000200067245 */ /* 0x004fca0000201400 */
[----:B------:R-:W-:-:S04]  /*0390*/  FFMA R7, R6, -1.5707962512969970703, R11 ;  /* 0xbfc90fda06077823 */ /* 0x000fc8000000000b */
[----:B------:R-:W-:-:S04]  /*03a0*/  FFMA R7, R6, -7.5497894158615963534e-08, R7 ;  /* 0xb3a2216806077823 */ /* 0x000fc80000000007 */
[----:B------:R-:W-:Y:S01]  /*03b0*/  FFMA R6, R6, -5.3903029534742383927e-15, R7 ;  /* 0xa7c234c506067823 */ /* 0x000fe20000000007 */
[----:B0-----:R-:W-:Y:S06]  /*03c0*/  @!P0 BRA `(.L_x_4) ;  /* 0x0000000000e08947 */ /* 0x001fec0003800000 */
[----:B------:R-:W-:-:S13]  /*03d0*/  FSETP.NEU.AND P0, PT, |R11|, +INF , PT ;  /* 0x7f8000000b00780b */ /* 0x000fda0003f0d200 */
[----:B------:R-:W-:Y:S05]  /*03e0*/  @!P0 BRA `(.L_x_5) ;  /* 0x0000000000d08947 */ /* 0x000fea0003800000 */
[----:B------:R-:W-:Y:S01]  /*03f0*/  IMAD.SHL.U32 R6, R11, 0x100, RZ ;  /* 0x000001000b067824 */ /* 0x000fe200078e00ff */
[----:B------:R-:W0:Y:S01]  /*0400*/  LDCU.64 UR10, c[0x4][URZ] ;  /* 0x01000000ff0a77ac */ /* 0x000e220008000a00 */
[----:B------:R-:W-:Y:S02]  /*0410*/  IMAD.MOV.U32 R12, RZ, RZ, RZ ;  /* 0x000000ffff0c7224 */ /* 0x000fe400078e00ff */
[----:B------:R-:W-:Y:S01]  /*0420*/  IMAD.MOV.U32 R2, RZ, RZ, R1 ;  /* 0x000000ffff027224 */ /* 0x000fe200078e0001 */
[----:B------:R-:W-:Y:S01]  /*0430*/  LOP3.LUT R17, R6, 0x80000000, RZ, 0xfc, !PT ;  /* 0x8000000006117812 */ /* 0x000fe200078efcff */
[----:B------:R-:W-:Y:S01]  /*0440*/  UMOV UR7, URZ ;  /* 0x000000ff00077c82 */ /* 0x000fe20008000000 */
[----:B------:R-:W-:-:S05]  /*0450*/  UMOV UR6, URZ ;  /* 0x000000ff00067c82 */ /* 0x000fca0008000000 */
.L_x_6:
[----:B0-----:R-:W-:Y:S02]  /*0460*/  IMAD.U32 R14, RZ, RZ, UR10 ;  /* 0x0000000aff0e7e24 */ /* 0x001fe4000f8e00ff */
[----:B------:R-:W-:-:S05]  /*0470*/  IMAD.U32 R15, RZ, RZ, UR11 ;  /* 0x0000000bff0f7e24 */ /* 0x000fca000f8e00ff */
[----:B------:R-:W2:Y:S01]  /*0480*/  LDG.E.CONSTANT R6, desc[UR8][R14.64] ;  /* 0x000000080e067981 */ /* 0x000ea2000c1e9900 */
[----:B------:R-:W-:Y:S02]  /*0490*/  UIADD3 UR10, UP0, UPT, UR10, 0x4, URZ ;  /* 0x000000040a0a7890 */ /* 0x000fe4000ff1e0ff */
[----:B------:R-:W-:Y:S02]  /*04a0*/  UIADD3 UR6, UPT, UPT, UR6, 0x1, URZ ;  /* 0x0000000106067890 */ /* 0x000fe4000fffe0ff */
[----:B------:R-:W-:Y:S02]  /*04b0*/  UIADD3.X UR11, UPT, UPT, URZ, UR11, URZ, UP0, !UPT ;  /* 0x0000000bff0b7290 */ /* 0x000fe400087fe4ff */
[----:B------:R-:W-:Y:S01]  /*04c0*/  UISETP.NE.AND UP0, UPT, UR6, 0x6, UPT ;  /* 0x000000060600788c */ /* 0x000fe2000bf05270 */
[----:B--2---:R-:W-:-:S03]  /*04d0*/  IMAD.WIDE.U32 R6, R6, R17, RZ ;  /* 0x0000001106067225 */ /* 0x004fc600078e00ff */
[----:B------:R-:W-:-:S04]  /*04e0*/  IADD3 R13, P0, PT, R6, R12, RZ ;  /* 0x0000000c060d7210 */ /* 0x000fc80007f1e0ff */
[----:B------:R-:W-:Y:S01]  /*04f0*/  IADD3.X R12, PT, PT, R7, UR7, RZ, P0, !PT ;  /* 0x00000007070c7c10 */ /* 0x000fe200087fe4ff */
[----:B------:R0:W-:Y:S02]  /*0500*/  STL [R2], R13 ;  /* 0x0000000d02007387 */ /* 0x0001e40000100800 */
[----:B0-----:R-:W-:Y:S01]  /*0510*/  VIADD R2, R2, 0x4 ;  /* 0x0000000402027836 */ /* 0x001fe20000000000 */
[----:B------:R-:W-:Y:S06]  /*0520*/  BRA.U UP0, `(.L_x_6) ;  /* 0xfffffffd00cc7547 */ /* 0x000fec000b83ffff */
[----:B------:R-:W-:Y:S01]  /*0530*/  SHF.R.U32.HI R10, RZ, 0x17, R11 ;  /* 0x00000017ff0a7819 */ /* 0x000fe2000001160b */
[----:B------:R0:W-:Y:S03]  /*0540*/  STL [R1+0x18], R12 ;  /* 0x0000180c01007387 */ /* 0x0001e60000100800 */
[C---:B------:R-:W-:Y:S02]  /*0550*/  LOP3.LUT R2, R10.reuse, 0xe0, RZ, 0xc0, !PT ;  /* 0x000000e00a027812 */ /* 0x040fe400078ec0ff */
[----:B------:R-:W-:-:S03]  /*0560*/  LOP3.LUT P0, RZ, R10, 0x1f, RZ, 0xc0, !PT ;  /* 0x0000001f0aff7812 */ /* 0x000fc6000780c0ff */
[----:B------:R-:W-:-:S05]  /*0570*/  VIADD R2, R2, 0xffffff80 ;  /* 0xffffff8002027836 */ /* 0x000fca0000000000 */
[----:B------:R-:W-:-:S05]  /*0580*/  SHF.R.U32.HI R2, RZ, 0x5, R2 ;  /* 0x00000005ff027819 */ /* 0x000fca0000011602 */
[----:B------:R-:W-:-:S05]  /*0590*/  IMAD R13, R2, -0x4, R1 ;  /* 0xfffffffc020d7824 */ /* 0x000fca00078e0201 */
[----:B------:R-:W2:Y:S04]  /*05a0*/  LDL R2, [R13+0x18] ;  /* 0x000018000d027983 */ /* 0x000ea80000100800 */
[----:B------:R-:W2:Y:S04]  /*05b0*/  LDL R7, [R13+0x14] ;  /* 0x000014000d077983 */ /* 0x000ea80000100800 */
[----:B------:R-:W3:Y:S01]  /*05c0*/  @P0 LDL R6, [R13+0x10] ;  /* 0x000010000d060983 */ /* 0x000ee20000100800 */
[----:B------:R-:W-:Y:S01]  /*05d0*/  LOP3.LUT R10, R10, 0x1f, RZ, 0xc0, !PT ;  /* 0x0000001f0a0a7812 */ /* 0x000fe200078ec0ff */
[----:B------:R-:W-:Y:S01]  /*05e0*/  UMOV UR6, 0x54442d19 ;  /* 0x54442d1900067882 */ /* 0x000fe20000000000 */
[----:B------:R-:W-:-:S02]  /*05f0*/  UMOV UR7, 0x3bf921fb ;  /* 0x3bf921fb00077882 */ /* 0x000fc40000000000 */
[-C--:B--2---:R-:W-:Y:S02]  /*0600*/  @P0 SHF.L.W.U32.HI R2, R7, R10.reuse, R2 ;  /* 0x0000000a07020219 */ /* 0x084fe40000010e02 */
[----:B---3--:R-:W-:Y:S02]  /*0610*/  @P0 SHF.L.W.U32.HI R7, R6, R10, R7 ;  /* 0x0000000a06070219 */ /* 0x008fe40000010e07 */
[----:B------:R-:W-:Y:S02]  /*0620*/  ISETP.GE.AND P0, PT, R11, RZ, PT ;  /* 0x000000ff0b00720c */ /* 0x000fe40003f06270 */
[C---:B------:R-:W-:Y:S01]  /*0630*/  SHF.L.W.U32.HI R6, R7.reuse, 0x2, R2 ;  /* 0x0000000207067819 */ /* 0x040fe20000010e02 */
[----:B------:R-:W-:-:S03]  /*0640*/  IMAD.SHL.U32 R7, R7, 0x4, RZ ;  /* 0x0000000407077824 */ /* 0x000fc600078e00ff */
[----:B------:R-:W-:Y:S02]  /*0650*/  SHF.R.S32.HI R10, RZ, 0x1f, R6 ;  /* 0x0000001fff0a7819 */ /* 0x000fe40000011406 */
[----:B------:R-:W-:Y:S02]  /*0660*/  LOP3.LUT R11, R6, R11, RZ, 0x3c, !PT ;  /* 0x0000000b060b7212 */ /* 0x000fe400078e3cff */
[C---:B------:R-:W-:Y:S02]  /*0670*/  LOP3.LUT R14, R10.reuse, R7, RZ, 0x3c, !PT ;  /* 0x000000070a0e7212 */ /* 0x040fe400078e3cff */
[----:B------:R-:W-:Y:S02]  /*0680*/  LOP3.LUT R15, R10, R6, RZ, 0x3c, !PT ;  /* 0x000000060a0f7212 */ /* 0x000fe400078e3cff */
[----:B------:R-:W-:Y:S02]  /*0690*/  SHF.R.U32.HI R7, RZ, 0x1e, R2 ;  /* 0x0000001eff077819 */ /* 0x000fe40000011602 */
[----:B------:R-:W-:-:S02]  /*06a0*/  ISETP.GE.AND P1, PT, R11, RZ, PT ;  /* 0x000000ff0b00720c */ /* 0x000fc40003f26270 */
[----:B------:R-:W0:Y:S01]  /*06b0*/  I2F.F64.S64 R14, R14 ;  /* 0x0000000e000e7312 */ /* 0x000e220000301c00 */
[----:B------:R-:W-:-:S05]  /*06c0*/  LEA.HI R2, R6, R7, RZ, 0x1 ;  /* 0x0000000706027211 */ /* 0x000fca00078f08ff */
[----:B------:R-:W-:-:S04]  /*06d0*/  IMAD.MOV R6, RZ, RZ, -R2 ;  /* 0x000000ffff067224 */ /* 0x000fc800078e0a02 */
[----:B------:R-:W-:Y:S01]  /*06e0*/  @!P0 IMAD.MOV.U32 R2, RZ, RZ, R6 ;  /* 0x000000ffff028224 */ /* 0x000fe200078e0006 */
[----:B0-----:R-:W-:-:S10]  /*06f0*/  DMUL R12, R14, UR6 ;  /* 0x000000060e0c7c28 */ /* 0x001fd40008000000 */
[----:B------:R-:W0:Y:S02]  /*0700*/  F2F.F32.F64 R12, R12 ;  /* 0x0000000c000c7310 */ /* 0x000e240000301000 */
[----:B0-----:R-:W-:Y:S01]  /*0710*/  FSEL R6, -R12, R12, !P1 ;  /* 0x0000000c0c067208 */ /* 0x001fe20004800100 */
[----:B------:R-:W-:Y:S06]  /*0720*/  BRA `(.L_x_4) ;  /* 0x0000000000087947 */ /* 0x000fec0003800000 */
.L_x_5:
[----:B------:R-:W-:Y:S01]  /*0730*/  FMUL R6, RZ, R11 ;  /* 0x0000000bff067220 */ /* 0x000fe20000400000 */
[----:B------:R-:W-:-:S07]  /*0740*/  IMAD.MOV.U32 R2, RZ, RZ, RZ ;  /* 0x000000ffff027224 */ /* 0x000fce00078e00ff */
.L_x_4:
[----:B------:R-:W-:Y:S05]  /*0750*/  BSYNC.RECONVERGENT B0 ;  /* 0x0000000000007941 */ /* 0x000fea0003800200 */
.L_x_3:
[----:B------:R-:W-:Y:S02]  /*0760*/  IMAD.MOV.U32 R10, RZ, RZ, 0x37cbac00 ;  /* 0x37cbac00ff0a7424 */ /* 0x000fe400078e00ff */
[----:B------:R-:W-:Y:S01]  /*0770*/  FMUL R7, R6, R6 ;  /* 0x0000000606077220 */ /* 0x000fe20000400000 */
[C---:B------:R-:W-:Y:S01]  /*0780*/  LOP3.LUT R11, R2.reuse, 0x1, RZ, 0xc0, !PT ;  /* 0x00000001020b7812 */ /* 0x040fe200078ec0ff */
[----:B------:R-:W0:Y:S01]  /*0790*/  LDCU UR6, c[0x0][0x394] ;  /* 0x00007280ff0677ac */ /* 0x000e220008000800 */
[----:B------:R-:W-:Y:S02]  /*07a0*/  IMAD.MOV.U32 R12, RZ, RZ, 0x3c0885e4 ;  /* 0x3c0885e4ff0c7424 */ /* 0x000fe400078e00ff */
[----:B------:R-:W-:Y:S01]  /*07b0*/  FFMA R10, R7, R10, -0.0013887860113754868507 ;  /* 0xbab607ed070a7423 */ /* 0x000fe2000000000a */
[----:B------:R-:W-:Y:S01]  /*07c0*/  ISETP.NE.U32.AND P0, PT, R11, 0x1, PT ;  /* 0x000000010b00780c */ /* 0x000fe20003f05070 */
[----:B------:R-:W-:Y:S01]  /*07d0*/  VIADD R2, R2, 0x1 ;  /* 0x0000000102027836 */ /* 0x000fe20000000000 */
[----:B------:R-:W-:Y:S01]  /*07e0*/  UIADD3 UR5, UPT, UPT, UR5, 0x1, URZ ;  /* 0x0000000105057890 */ /* 0x000fe2000fffe0ff */
[----:B------:R-:W-:Y:S01]  /*07f0*/  IMAD.MOV.U32 R11, RZ, RZ, 0x3e2aaaa8 ;  /* 0x3e2aaaa8ff0b7424 */ /* 0x000fe200078e00ff */
[----:B------:R-:W-:-:S02]  /*0800*/  FSEL R10, R10, -0.00019574658654164522886, P0 ;  /* 0xb94d41530a0a7808 */ /* 0x000fc40000000000 */
[----:B------:R-:W-:Y:S02]  /*0810*/  FSEL R12, R12, 0.041666727513074874878, !P0 ;  /* 0x3d2aaabb0c0c7808 */ /* 0x000fe40004000000 */
[----:B------:R-:W-:Y:S02]  /*0820*/  LOP3.LUT P1, RZ, R2, 0x2, RZ, 0xc0, !PT ;  /* 0x0000000202ff7812 */ /* 0x000fe4000782c0ff */
[----:B------:R-:W-:Y:S01]  /*0830*/  FSEL R11, -R11, -0.4999999701976776123, !P0 ;  /* 0xbeffffff0b0b7808 */ /* 0x000fe20004000100 */
[----:B------:R-:W-:Y:S01]  /*0840*/  FFMA R10, R7, R10, R12 ;  /* 0x0000000a070a7223 */ /* 0x000fe2000000000c */
[----:B------:R-:W-:-:S03]  /*0850*/  FSEL R2, R6, 1, !P0 ;  /* 0x3f80000006027808 */ /* 0x000fc60004000000 */
[C---:B------:R-:W-:Y:S01]  /*0860*/  FFMA R10, R7.reuse, R10, R11 ;  /* 0x0000000a070a7223 */ /* 0x040fe2000000000b */
[----:B0-----:R-:W-:Y:S01]  /*0870*/  UISETP.NE.AND UP0, UPT, UR5, UR6, UPT ;  /* 0x000000060500728c */ /* 0x001fe2000bf05270 */
[----:B------:R-:W-:-:S04]  /*0880*/  FFMA R7, R7, R2, RZ ;  /* 0x0000000207077223 */ /* 0x000fc800000000ff */
[----:B------:R-:W-:-:S04]  /*0890*/  FFMA R2, R7, R10, R2 ;  /* 0x0000000a07027223 */ /* 0x000fc80000000002 */
[----:B------:R-:W-:-:S04]  /*08a0*/  @P1 FADD R2, RZ, -R2 ;  /* 0x80000002ff021221 */ /* 0x000fc80000000000 */
[----:B-----5:R-:W-:Y:S01]  /*08b0*/  FFMA R3, R16, R2, R3 ;  /* 0x0000000210037223 */ /* 0x020fe20000000003 */
[----:B------:R-:W-:Y:S06]  /*08c0*/  BRA.U UP0, `(.L_x_7) ;  /* 0xfffffff900207547 */ /* 0x000fec000b83ffff */
[----:B------:R-:W0:Y:S01]  /*08d0*/  MUFU.RCP R7, R0 ;  /* 0x0000000000077308 */ /* 0x000e220000001000 */
[----:B------:R-:W-:Y:S07]  /*08e0*/  BSSY.RECONVERGENT B0, `(.L_x_8) ;  /* 0x000000b000007945 */ /* 0x000fee0003800200 */
[----:B------:R-:W2:Y:S01]  /*08f0*/  FCHK P0, R3, R0 ;  /* 0x0000000003007302 */ /* 0x000ea20000000000 */
[----:B0-----:R-:W-:-:S04]  /*0900*/  FFMA R2, -R0, R7, 1 ;  /* 0x3f80000000027423 */ /* 0x001fc80000000107 */
[----:B------:R-:W-:-:S04]  /*0910*/  FFMA R2, R7, R2, R7 ;  /* 0x0000000207027223 */ /* 0x000fc80000000007 */
[----:B------:R-:W-:-:S04]  /*0920*/  FFMA R7, R3, R2, RZ ;  /* 0x0000000203077223 */ /* 0x000fc800000000ff */
[----:B------:R-:W-:-:S04]  /*0930*/  FFMA R6, -R0, R7, R3 ;  /* 0x0000000700067223 */ /* 0x000fc80000000103 */
[----:B------:R-:W-:Y:S01]  /*0940*/  FFMA R7, R2, R6, R7 ;  /* 0x0000000602077223 */ /* 0x000fe20000000007 */
[----:B--2---:R-:W-:Y:S06]  /*0950*/  @!P0 BRA `(.L_x_9) ;  /* 0x00000000000c8947 */ /* 0x004fec0003800000 */
[----:B------:R-:W-:-:S07]  /*0960*/  MOV R6, 0x980 ;  /* 0x0000098000067802 */ /* 0x000fce0000000f00 */
[----:B-1----:R-:W-:Y:S05]  /*0970*/  CALL.REL.NOINC `($__internal_1_$__cuda_sm3x_div_rn_noftz_f32_slowpath) ;  /* 0x0000000800947944 */ /* 0x002fea0003c00000 */
[----:B------:R-:W-:-:S07]  /*0980*/  IMAD.MOV.U32 R7, RZ, RZ, R2 ;  /* 0x000000ffff077224 */ /* 0x000fce00078e0002 */
.L_x_9:
[----:B------:R-:W-:Y:S05]  /*0990*/  BSYNC.RECONVERGENT B0 ;  /* 0x0000000000007941 */ /* 0x000fea0003800200 */
.L_x_8:
[----:B------:R-:W0:Y:S01]  /*09a0*/  LDC R6, c[0x0][0x390] ;  /* 0x0000e400ff067b82 */ /* 0x000e220000000800 */
[----:B------:R-:W-:-:S07]  /*09b0*/  UIADD3 UR5, UPT, UPT, UR4, 0x1, URZ ;  /* 0x0000000104057890 */ /* 0x000fce000fffe0ff */
[----:B------:R-:W2:Y:S01]  /*09c0*/  LDC.64 R2, c[0x0][0x388] ;  /* 0x0000e200ff027b82 */ /* 0x000ea20000000a00 */
[----:B0-----:R-:W-:Y:S01]  /*09d0*/  ISETP.NE.AND P0, PT, R6, UR5, PT ;  /* 0x0000000506007c0c */ /* 0x001fe2000bf05270 */
[----:B--2---:R-:W-:-:S05]  /*09e0*/  IMAD.WIDE R2, R5, 0x4, R2 ;  /* 0x0000000405027825 */ /* 0x004fca00078e0202 */
[----:B------:R0:W-:Y:S07]  /*09f0*/  STG.E desc[UR8][R2.64], R7 ;  /* 0x0000000702007986 */ /* 0x0001ee000c101908 */
[----:B------:R-:W-:Y:S05]  /*0a00*/  @!P0 EXIT ;  /* 0x000000000000894d */ /* 0x000fea0003800000 */
[----:B------:R-:W-:Y:S01]  /*0a10*/  UMOV UR4, UR5 ;  /* 0x0000000500047c82 */ /* 0x000fe20008000000 */
[----:B------:R-:W-:Y:S05]  /*0a20*/  BRA `(.L_x_10) ;  /* 0xfffffff400b47947 */ /* 0x000fea000383ffff */
.L_x_0:
[----:B------:R-:W0:Y:S08]  /*0a30*/  MUFU.RCP R3, R0 ;  /* 0x0000000000037308 */ /* 0x000e300000001000 */
[----:B------:R-:W1:Y:S01]  /*0a40*/  FCHK P0, RZ, R0 ;  /* 0x00000000ff007302 */ /* 0x000e620000000000 */
[----:B0-----:R-:W-:-:S04]  /*0a50*/  FFMA R2, -R0, R3, 1 ;  /* 0x3f80000000027423 */ /* 0x001fc80000000103 */
[----:B------:R-:W-:-:S04]  /*0a60*/  FFMA R6, R3, R2, R3 ;  /* 0x0000000203067223 */ /* 0x000fc80000000003 */
[----:B------:R-:W-:-:S04]  /*0a70*/  FFMA R3, RZ, R6, RZ ;  /* 0x00000006ff037223 */ /* 0x000fc800000000ff */
[----:B------:R-:W-:-:S04]  /*0a80*/  FFMA R2, -R0, R3, RZ ;  /* 0x0000000300027223 */ /* 0x000fc800000001ff */
[----:B------:R-:W-:Y:S01]  /*0a90*/  FFMA R5, R6, R2, R3 ;  /* 0x0000000206057223 */ /* 0x000fe20000000003 */
[----:B-1----:R-:W-:Y:S06]  /*0aa0*/  @!P0 BRA `(.L_x_11) ;  /* 0x0000000000108947 */ /* 0x002fec0003800000 */
[----:B------:R-:W-:Y:S01]  /*0ab0*/  IMAD.MOV.U32 R3, RZ, RZ, RZ ;  /* 0x000000ffff037224 */ /* 0x000fe200078e00ff */
[----:B------:R-:W-:-:S07]  /*0ac0*/  MOV R6, 0xae0 ;  /* 0x00000ae000067802 */ /* 0x000fce0000000f00 */
[----:B------:R-:W-:Y:S05]  /*0ad0*/  CALL.REL.NOINC `($__internal_1_$__cuda_sm3x_div_rn_noftz_f32_slowpath) ;  /* 0x00000008003c7944 */ /* 0x000fea0003c00000 */
[----:B------:R-:W-:-:S07]  /*0ae0*/  IMAD.MOV.U32 R5, RZ, RZ, R2 ;  /* 0x000000ffff057224 */ /* 0x000fce00078e0002 */
.L_x_11:
[----:B------:R-:W0:Y:S01]  /*0af0*/  LDC R11, c[0x0][0x390] ;  /* 0x0000e400ff0b7b82 */ /* 0x000e220000000800 */
[----:B------:R-:W-:Y:S01]  /*0b00*/  IMAD.MOV.U32 R9, RZ, RZ, RZ ;  /* 0x000000ffff097224 */ /* 0x000fe200078e00ff */
[C---:B0-----:R-:W-:Y:S02]  /*0b10*/  ISETP.GE.U32.AND P0, PT, R11.reuse, 0x8, PT ;  /* 0x000000080b00780c */ /* 0x041fe40003f06070 */
[----:B------:R-:W-:-:S04]  /*0b20*/  LOP3.LUT R0, R11, 0x7, RZ, 0xc0, !PT ;  /* 0x000000070b007812 */ /* 0x000fc800078ec0ff */
[----:B------:R-:W-:-:S07]  /*0b30*/  ISETP.NE.AND P1, PT, R0, RZ, PT ;  /* 0x000000ff0000720c */ /* 0x000fce0003f25270 */
[----:B------:R-:W-:Y:S06]  /*0b40*/  @!P0 BRA `(.L_x_12) ;  /* 0x0000000000408947 */ /* 0x000fec0003800000 */
[----:B------:R-:W0:Y:S01]  /*0b50*/  LDC.64 R6, c[0x0][0x388] ;  /* 0x0000e200ff067b82 */ /* 0x000e220000000a00 */
[----:B------:R-:W-:Y:S01]  /*0b60*/  LOP3.LUT R9, R11, 0x7ffffff8, RZ, 0xc0, !PT ;  /* 0x7ffffff80b097812 */ /* 0x000fe200078ec0ff */
[----:B------:R-:W-:-:S06]  /*0b70*/  UMOV UR4, URZ ;  /* 0x000000ff00047c82 */ /* 0x000fcc0008000000 */
.L_x_13:
[----:B-1----:R-:W-:Y:S01]  /*0b80*/  IMAD R3, R4, R11, UR4 ;  /* 0x0000000404037e24 */ /* 0x002fe2000f8e020b */
[----:B------:R-:W-:-:S03]  /*0b90*/  UIADD3 UR4, UPT, UPT, UR4, 0x8, URZ ;  /* 0x0000000804047890 */ /* 0x000fc6000fffe0ff */
[----:B0-----:R-:W-:-:S03]  /*0ba0*/  IMAD.WIDE R2, R3, 0x4, R6 ;  /* 0x0000000403027825 */ /* 0x001fc600078e0206 */
[----:B------:R-:W-:Y:S02]  /*0bb0*/  ISETP.NE.AND P0, PT, R9, UR4, PT ;  /* 0x0000000409007c0c */ /* 0x000fe4000bf05270 */
[----:B------:R1:W-:Y:S04]  /*0bc0*/  STG.E desc[UR8][R2.64], R5 ;  /* 0x0000000502007986 */ /* 0x0003e8000c101908 */
[----:B------:R1:W-:Y:S04]  /*0bd0*/  STG.E desc[UR8][R2.64+0x4], R5 ;  /* 0x0000040502007986 */ /* 0x0003e8000c101908 */
[----:B------:R1:W-:Y:S04]  /*0be0*/  STG.E desc[UR8][R2.64+0x8], R5 ;  /* 0x0000080502007986 */ /* 0x0003e8000c101908 */
[----:B------:R1:W-:Y:S04]  /*0bf0*/  STG.E desc[UR8][R2.64+0xc], R5 ;  /* 0x00000c0502007986 */ /* 0x0003e8000c101908 */
[----:B------:R1:W-:Y:S04]  /*0c00*/  STG.E desc[UR8][R2.64+0x10], R5 ;  /* 0x0000100502007986 */ /* 0x0003e8000c101908 */
[----:B------:R1:W-:Y:S04]  /*0c10*/  STG.E desc[UR8][R2.64+0x14], R5 ;  /* 0x0000140502007986 */ /* 0x0003e8000c101908 */
[----:B------:R1:W-:Y:S04]  /*0c20*/  STG.E desc[UR8][R2.64+0x18], R5 ;  /* 0x0000180502007986 */ /* 0x0003e8000c101908 */
[----:B------:R1:W-:Y:S01]  /*0c30*/  STG.E desc[UR8][R2.64+0x1c], R5 ;  /* 0x00001c0502007986 */ /* 0x0003e2000c101908 */
[----:B------:R-:W-:Y:S05]  /*0c40*/  @P0 BRA `(.L_x_13) ;  /* 0xfffffffc00cc0947 */ /* 0x000fea000383ffff */
.L_x_12:
[----:B------:R-:W-:Y:S05]  /*0c50*/  @!P1 EXIT ;  /* 0x000000000000994d */ /* 0x000fea0003800000 */
[----:B------:R-:W-:Y:S02]  /*0c60*/  ISETP.GE.U32.AND P0, PT, R0, 0x4, PT ;  /* 0x000000040000780c */ /* 0x000fe40003f06070 */
[----:B------:R-:W-:-:S04]  /*0c70*/  LOP3.LUT R6, R11, 0x3, RZ, 0xc0, !PT ;  /* 0x000000030b067812 */ /* 0x000fc800078ec0ff */
[----:B------:R-:W-:-:S07]  /*0c80*/  ISETP.NE.AND P1, PT, R6, RZ, PT ;  /* 0x000000ff0600720c */ /* 0x000fce0003f25270 */
[----:B------:R-:W-:Y:S06]  /*0c90*/  @!P0 BRA `(.L_x_14) ;  /* 0x0000000000208947 */ /* 0x000fec0003800000 */
[----:B-1----:R-:W0:Y:S01]  /*0ca0*/  LDC.64 R2, c[0x0][0x388] ;  /* 0x0000e200ff027b82 */ /* 0x002e220000000a00 */
[----:B------:R-:W-:Y:S02]  /*0cb0*/  IMAD R7, R4, R11, R9 ;  /* 0x0000000b04077224 */ /* 0x000fe400078e0209 */
[----:B------:R-:W-:Y:S02]  /*0cc0*/  VIADD R9, R9, 0x4 ;  /* 0x0000000409097836 */ /* 0x000fe40000000000 */
[----:B0-----:R-:W-:-:S05]  /*0cd0*/  IMAD.WIDE R2, R7, 0x4, R2 ;  /* 0x0000000407027825 */ /* 0x001fca00078e0202 */
[----:B------:R0:W-:Y:S04]  /*0ce0*/  STG.E desc[UR8][R2.64], R5 ;  /* 0x0000000502007986 */ /* 0x0001e8000c101908 */
[----:B------:R0:W-:Y:S04]  /*0cf0*/  STG.E desc[UR8][R2.64+0x4], R5 ;  /* 0x0000040502007986 */ /* 0x0001e8000c101908 */
[----:B------:R0:W-:Y:S04]  /*0d00*/  STG.E desc[UR8][R2.64+0x8], R5 ;  /* 0x0000080502007986 */ /* 0x0001e8000c101908 */
[----:B------:R0:W-:Y:S02]  /*0d10*/  STG.E desc[UR8][R2.64+0xc], R5 ;  /* 0x00000c0502007986 */ /* 0x0001e4000c101908 */
.L_x_14:
[----:B------:R-:W-:Y:S05]  /*0d20*/  @!P1 EXIT ;  /* 0x000000000000994d */ /* 0x000fea0003800000 */
[----:B------:R-:W-:Y:S02]  /*0d30*/  ISETP.NE.AND P0, PT, R6, 0x1, PT ;  /* 0x000000010600780c */ /* 0x000fe40003f05270 */
[----:B------:R-:W-:-:S04]  /*0d40*/  LOP3.LUT R0, R11, 0x1, RZ, 0xc0, !PT ;  /* 0x000000010b007812 */ /* 0x000fc800078ec0ff */
[----:B------:R-:W-:-:S07]  /*0d50*/  ISETP.NE.U32.AND P1, PT, R0, 0x1, PT ;  /* 0x000000010000780c */ /* 0x000fce0003f25070 */
[----:B01----:R-:W0:Y:S01]  /*0d60*/  @P0 LDC.64 R2, c[0x0][0x388] ;  /* 0x0000e200ff020b82 */ /* 0x003e220000000a00 */
[----:B------:R-:W-:-:S04]  /*0d70*/  @P0 IMAD R7, R4, R11, R9 ;  /* 0x0000000b04070224 */ /* 0x000fc800078e0209 */
[----:B0-----:R-:W-:-:S05]  /*0d80*/  @P0 IMAD.WIDE R2, R7, 0x4, R2 ;  /* 0x0000000407020825 */ /* 0x001fca00078e0202 */
[----:B------:R0:W-:Y:S04]  /*0d90*/  @P0 STG.E desc[UR8][R2.64], R5 ;  /* 0x0000000502000986 */ /* 0x0001e8000c101908 */
[----:B------:R0:W-:Y:S01]  /*0da0*/  @P0 STG.E desc[UR8][R2.64+0x4], R5 ;  /* 0x0000040502000986 */ /* 0x0001e2000c101908 */
[----:B------:R-:W-:Y:S05]  /*0db0*/  @P1 EXIT ;  /* 0x000000000000194d */ /* 0x000fea0003800000 */
[----:B0-----:R-:W0:Y:S01]  /*0dc0*/  LDC.64 R2, c[0x0][0x388] ;  /* 0x0000e200ff027b82 */ /* 0x001e220000000a00 */
[----:B------:R-:W-:-:S04]  /*0dd0*/  @P0 VIADD R9, R9, 0x2 ;  /* 0x0000000209090836 */ /* 0x000fc80000000000 */
[----:B------:R-:W-:-:S04]  /*0de0*/  IMAD R9, R4, R11, R9 ;  /* 0x0000000b04097224 */ /* 0x000fc800078e0209 */
[----:B0-----:R-:W-:-:S05]  /*0df0*/  IMAD.WIDE R2, R9, 0x4, R2 ;  /* 0x0000000409027825 */ /* 0x001fca00078e0202 */
[----:B------:R-:W-:Y:S01]  /*0e00*/  STG.E desc[UR8][R2.64], R5 ;  /* 0x0000000502007986 */ /* 0x000fe2000c101908 */
[----:B------:R-:W-:Y:S05]  /*0e10*/  EXIT ;  /* 0x000000000000794d */ /* 0x000fea0003800000 */
        .weak           $__internal_0_$__cuda_sm20_div_rn_f64_full
        .type           $__internal_0_$__cuda_sm20_div_rn_f64_full,@function
        .size           $__internal_0_$__cuda_sm20_div_rn_f64_full,($__internal_1_$__cuda_sm3x_div_rn_noftz_f32_slowpath - $__internal_0_$__cuda_sm20_div_rn_f64_full)
$__internal_0_$__cuda_sm20_div_rn_f64_full:
[C---:B------:R-:W-:Y:S01]  /*0e20*/  FSETP.GEU.AND P0, PT, |R23|.reuse, 1.469367938527859385e-39, PT ;  /* 0x001000001700780b */ /* 0x040fe20003f0e200 */
[----:B------:R-:W-:Y:S01]  /*0e30*/  IMAD.MOV.U32 R14, RZ, RZ, 0x1 ;  /* 0x00000001ff0e7424 */ /* 0x000fe200078e00ff */
[----:B------:R-:W-:Y:S01]  /*0e40*/  LOP3.LUT R10, R23, 0x800fffff, RZ, 0xc0, !PT ;  /* 0x800fffff170a7812 */ /* 0x000fe200078ec0ff */
[----:B------:R-:W-:Y:S01]  /*0e50*/  IMAD.MOV.U32 R24, RZ, RZ, 0x1ca00000 ;  /* 0x1ca00000ff187424 */ /* 0x000fe200078e00ff */
[C---:B------:R-:W-:Y:S01]  /*0e60*/  FSETP.GEU.AND P2, PT, |R13|.reuse, 1.469367938527859385e-39, PT ;  /* 0x001000000d00780b */ /* 0x040fe20003f4e200 */
[----:B------:R-:W-:Y:S01]  /*0e70*/  BSSY.RECONVERGENT B1, `(.L_x_15) ;  /* 0x0000052000017945 */ /* 0x000fe20003800200 */
[----:B------:R-:W-:Y:S01]  /*0e80*/  LOP3.LUT R11, R10, 0x3ff00000, RZ, 0xfc, !PT ;  /* 0x3ff000000a0b7812 */ /* 0x000fe200078efcff */
[----:B------:R-:W-:Y:S01]  /*0e90*/  IMAD.MOV.U32 R10, RZ, RZ, R22 ;  /* 0x000000ffff0a7224 */ /* 0x000fe200078e0016 */
[----:B------:R-:W-:Y:S02]  /*0ea0*/  LOP3.LUT R7, R13, 0x7ff00000, RZ, 0xc0, !PT ;  /* 0x7ff000000d077812 */ /* 0x000fe400078ec0ff */
[----:B------:R-:W-:-:S03]  /*0eb0*/  LOP3.LUT R26, R23, 0x7ff00000, RZ, 0xc0, !PT ;  /* 0x7ff00000171a7812 */ /* 0x000fc600078ec0ff */
[----:B------:R-:W-:Y:S01]  /*0ec0*/  @!P0 DMUL R10, R22, 8.98846567431157953865e+307 ;  /* 0x7fe00000160a8828 */ /* 0x000fe20000000000 */
[----:B------:R-:W-:-:S03]  /*0ed0*/  ISETP.GE.U32.AND P1, PT, R7, R26, PT ;  /* 0x0000001a0700720c */ /* 0x000fc60003f26070 */
[----:B------:R-:W-:Y:S02]  /*0ee0*/  @!P2 LOP3.LUT R16, R23, 0x7ff00000, RZ, 0xc0, !PT ;  /* 0x7ff000001710a812 */ /* 0x000fe400078ec0ff */
[----:B------:R-:W0:Y:S02]  /*0ef0*/  MUFU.RCP64H R15, R11 ;  /* 0x0000000b000f7308 */ /* 0x000e240000001800 */
[----:B------:R-:W-:Y:S02]  /*0f00*/  @!P2 ISETP.GE.U32.AND P3, PT, R7, R16, PT ;  /* 0x000000100700a20c */ /* 0x000fe40003f66070 */
[----:B------:R-:W-:Y:S02]  /*0f10*/  @!P0 LOP3.LUT R26, R11, 0x7ff00000, RZ, 0xc0, !PT ;  /* 0x7ff000000b1a8812 */ /* 0x000fe400078ec0ff */
[----:B------:R-:W-:-:S04]  /*0f20*/  @!P2 SEL R17, R24, 0x63400000, !P3 ;  /* 0x634000001811a807 */ /* 0x000fc80005800000 */
[----:B------:R-:W-:-:S04]  /*0f30*/  @!P2 LOP3.LUT R20, R17, 0x80000000, R13, 0xf8, !PT ;  /* 0x800000001114a812 */ /* 0x000fc800078ef80d */
[----:B------:R-:W-:Y:S01]  /*0f40*/  @!P2 LOP3.LUT R21, R20, 0x100000, RZ, 0xfc, !PT ;  /* 0x001000001415a812 */ /* 0x000fe200078efcff */
[----:B------:R-:W-:Y:S01]  /*0f50*/  @!P2 IMAD.MOV.U32 R20, RZ, RZ, RZ ;  /* 0x000000ffff14a224 */ /* 0x000fe200078e00ff */
[----:B0-----:R-:W-:-:S08]  /*0f60*/  DFMA R18, R14, -R10, 1 ;  /* 0x3ff000000e12742b */ /* 0x001fd0000000080a */
[----:B------:R-:W-:-:S08]  /*0f70*/  DFMA R18, R18, R18, R18 ;  /* 0x000000121212722b */ /* 0x000fd00000000012 */
[----:B------:R-:W-:Y:S01]  /*0f80*/  DFMA R18, R14, R18, R14 ;  /* 0x000000120e12722b */ /* 0x000fe2000000000e */
[----:B------:R-:W-:Y:S01]  /*0f90*/  SEL R15, R24, 0x63400000, !P1 ;  /* 0x63400000180f7807 */ /* 0x000fe20004800000 */
[----:B------:R-:W-:-:S03]  /*0fa0*/  IMAD.MOV.U32 R14, RZ, RZ, R12 ;  /* 0x000000ffff0e7224 */ /* 0x000fc600078e000c */
[----:B------:R-:W-:-:S03]  /*0fb0*/  LOP3.LUT R15, R15, 0x800fffff, R13, 0xf8, !PT ;  /* 0x800fffff0f0f7812 */ /* 0x000fc600078ef80d */
[----:B------:R-:W-:-:S03]  /*0fc0*/  DFMA R16, R18, -R10, 1 ;  /* 0x3ff000001210742b */ /* 0x000fc6000000080a */
[----:B------:R-:W-:-:S05]  /*0fd0*/  @!P2 DFMA R14, R14, 2, -R20 ;  /* 0x400000000e0ea82b */ /* 0x000fca0000000814 */
[----:B------:R-:W-:-:S08]  /*0fe0*/  DFMA R16, R18, R16, R18 ;  /* 0x000000101210722b */ /* 0x000fd00000000012 */
[----:B------:R-:W-:-:S08]  /*0ff0*/  DMUL R18, R16, R14 ;  /* 0x0000000e10127228 */ /* 0x000fd00000000000 */
[----:B------:R-:W-:-:S08]  /*1000*/  DFMA R20, R18, -R10, R14 ;  /* 0x8000000a1214722b */ /* 0x000fd0000000000e */
[----:B------:R-:W-:Y:S01]  /*1010*/  DFMA R20, R16, R20, R18 ;  /* 0x000000141014722b */ /* 0x000fe20000000012 */
[----:B------:R-:W-:Y:S01]  /*1020*/  IMAD.MOV.U32 R19, RZ, RZ, R7 ;  /* 0x000000ffff137224 */ /* 0x000fe200078e0007 */
[----:B------:R-:W-:-:S05]  /*1030*/  @!P2 LOP3.LUT R19, R15, 0x7ff00000, RZ, 0xc0, !PT ;  /* 0x7ff000000f13a812 */ /* 0x000fca00078ec0ff */
[----:B------:R-:W-:-:S05]  /*1040*/  VIADD R16, R19, 0xffffffff ;  /* 0xffffffff13107836 */ /* 0x000fca0000000000 */
[----:B------:R-:W-:Y:S01]  /*1050*/  ISETP.GT.U32.AND P0, PT, R16, 0x7feffffe, PT ;  /* 0x7feffffe1000780c */ /* 0x000fe20003f04070 */
[----:B------:R-:W-:-:S05]  /*1060*/  VIADD R16, R26, 0xffffffff ;  /* 0xffffffff1a107836 */ /* 0x000fca0000000000 */
[----:B------:R-:W-:-:S13]  /*1070*/  ISETP.GT.U32.OR P0, PT, R16, 0x7feffffe, P0 ;  /* 0x7feffffe1000780c */ /* 0x000fda0000704470 */
[----:B------:R-:W-:Y:S05]  /*1080*/  @P0 BRA `(.L_x_16) ;  /* 0x00000000006c0947 */ /* 0x000fea0003800000 */
[----:B------:R-:W-:-:S04]  /*1090*/  LOP3.LUT R16, R23, 0x7ff00000, RZ, 0xc0, !PT ;  /* 0x7ff0000017107812 */ /* 0x000fc800078ec0ff */
[CC--:B------:R-:W-:Y:S02]  /*10a0*/  VIADDMNMX R12, R7.reuse, -R16.reuse, 0xb9600000, !PT ;  /* 0xb9600000070c7446 */ /* 0x0c0fe40007800910 */
[----:B------:R-:W-:Y:S02]  /*10b0*/  ISETP.GE.U32.AND P0, PT, R7, R16, PT ;  /* 0x000000100700720c */ /* 0x000fe40003f06070 */
[----:B------:R-:W-:Y:S01]  /*10c0*/  VIMNMX R7, PT, PT, R12, 0x46a00000, PT ;  /* 0x46a000000c077848 */ /* 0x000fe20003fe0100 */
[----:B------:R-:W-:Y:S01]  /*10d0*/  IMAD.MOV.U32 R12, RZ, RZ, RZ ;  /* 0x000000ffff0c7224 */ /* 0x000fe200078e00ff */
[----:B------:R-:W-:-:S05]  /*10e0*/  SEL R24, R24, 0x63400000, !P0 ;  /* 0x6340000018187807 */ /* 0x000fca0004000000 */
[----:B------:R-:W-:-:S04]  /*10f0*/  IMAD.IADD R7, R7, 0x1, -R24 ;  /* 0x0000000107077824 */ /* 0x000fc800078e0a18 */
[----:B------:R-:W-:-:S06]  /*1100*/  VIADD R13, R7, 0x7fe00000 ;  /* 0x7fe00000070d7836 */ /* 0x000fcc0000000000 */
[----:B------:R-:W-:-:S10]  /*1110*/  DMUL R16, R20, R12 ;  /* 0x0000000c14107228 */ /* 0x000fd40000000000 */
[----:B------:R-:W-:-:S13]  /*1120*/  FSETP.GTU.AND P0, PT, |R17|, 1.469367938527859385e-39, PT ;  /* 0x001000001100780b */ /* 0x000fda0003f0c200 */
[----:B------:R-:W-:Y:S05]  /*1130*/  @P0 BRA `(.L_x_17) ;  /* 0x0000000000940947 */ /* 0x000fea0003800000 */
[----:B------:R-:W-:Y:S01]  /*1140*/  DFMA R10, R20, -R10, R14 ;  /* 0x8000000a140a722b */ /* 0x000fe2000000000e */
[----:B------:R-:W-:-:S09]  /*1150*/  IMAD.MOV.U32 R12, RZ, RZ, RZ ;  /* 0x000000ffff0c7224 */ /* 0x000fd200078e00ff */
[C---:B------:R-:W-:Y:S02]  /*1160*/  FSETP.NEU.AND P0, PT, R11.reuse, RZ, PT ;  /* 0x000000ff0b00720b */ /* 0x040fe40003f0d000 */
[----:B------:R-:W-:-:S04]  /*1170*/  LOP3.LUT R15, R11, 0x80000000, R23, 0x48, !PT ;  /* 0x800000000b0f7812 */ /* 0x000fc800078e4817 */
[----:B------:R-:W-:-:S07]  /*1180*/  LOP3.LUT R13, R15, R13, RZ, 0xfc, !PT ;  /* 0x0000000d0f0d7212 */ /* 0x000fce00078efcff */
[----:B------:R-:W-:Y:S05]  /*1190*/  @!P0 BRA `(.L_x_17) ;  /* 0x00000000007c8947 */ /* 0x000fea0003800000 */
[----:B------:R-:W-:Y:S01]  /*11a0*/  IMAD.MOV R11, RZ, RZ, -R7 ;  /* 0x000000ffff0b7224 */ /* 0x000fe200078e0a07 */
[----:B------:R-:W-:Y:S01]  /*11b0*/  DMUL.RP R12, R20, R12 ;  /* 0x0000000c140c7228 */ /* 0x000fe20000008000 */
[----:B------:R-:W-:Y:S01]  /*11c0*/  IMAD.MOV.U32 R10, RZ, RZ, RZ ;  /* 0x000000ffff0a7224 */ /* 0x000fe200078e00ff */
[----:B------:R-:W-:-:S05]  /*11d0*/  IADD3 R7, PT, PT, -R7, -0x43300000, RZ ;  /* 0xbcd0000007077810 */ /* 0x000fca0007ffe1ff */
[----:B------:R-:W-:-:S03]  /*11e0*/  DFMA R10, R16, -R10, R20 ;  /* 0x8000000a100a722b */ /* 0x000fc60000000014 */
[----:B------:R-:W-:-:S07]  /*11f0*/  LOP3.LUT R15, R13, R15, RZ, 0x3c, !PT ;  /* 0x0000000f0d0f7212 */ /* 0x000fce00078e3cff */
[----:B------:R-:W-:-:S04]  /*1200*/  FSETP.NEU.AND P0, PT, |R11|, R7, PT ;  /* 0x000000070b00720b */ /* 0x000fc80003f0d200 */
[----:B------:R-:W-:Y:S02]  /*1210*/  FSEL R16, R12, R16, !P0 ;  /* 0x000000100c107208 */ /* 0x000fe40004000000 */
[----:B------:R-:W-:Y:S01]  /*1220*/  FSEL R17, R15, R17, !P0 ;  /* 0x000000110f117208 */ /* 0x000fe20004000000 */
[----:B------:R-:W-:Y:S06]  /*1230*/  BRA `(.L_x_17) ;  /* 0x0000000000547947 */ /* 0x000fec0003800000 */
.L_x_16:
[----:B------:R-:W-:-:S14]  /*1240*/  DSETP.NAN.AND P0, PT, R12, R12, PT ;  /* 0x0000000c0c00722a */ /* 0x000fdc0003f08000 */
[----:B------:R-:W-:Y:S05]  /*1250*/  @P0 BRA `(.L_x_18) ;  /* 0x0000000000440947 */ /* 0x000fea0003800000 */
[----:B------:R-:W-:-:S14]  /*1260*/  DSETP.NAN.AND P0, PT, R22, R22, PT ;  /* 0x000000161600722a */ /* 0x000fdc0003f08000 */
[----:B------:R-:W-:Y:S05]  /*1270*/  @P0 BRA `(.L_x_19) ;  /* 0x0000000000300947 */ /* 0x000fea0003800000 */
[----:B------:R-:W-:Y:S01]  /*1280*/  ISETP.NE.AND P0, PT, R19, R26, PT ;  /* 0x0000001a1300720c */ /* 0x000fe20003f05270 */
[----:B------:R-:W-:Y:S02]  /*1290*/  IMAD.MOV.U32 R16, RZ, RZ, 0x0 ;  /* 0x00000000ff107424 */ /* 0x000fe400078e00ff */
[----:B------:R-:W-:-:S10]  /*12a0*/  IMAD.MOV.U32 R17, RZ, RZ, -0x80000 ;  /* 0xfff80000ff117424 */ /* 0x000fd400078e00ff */
[----:B------:R-:W-:Y:S05]  /*12b0*/  @!P0 BRA `(.L_x_17) ;  /* 0x0000000000348947 */ /* 0x000fea0003800000 */
[----:B------:R-:W-:Y:S02]  /*12c0*/  ISETP.NE.AND P0, PT, R19, 0x7ff00000, PT ;  /* 0x7ff000001300780c */ /* 0x000fe40003f05270 */
[----:B------:R-:W-:Y:S02]  /*12d0*/  LOP3.LUT R17, R13, 0x80000000, R23, 0x48, !PT ;  /* 0x800000000d117812 */ /* 0x000fe400078e4817 */
[----:B------:R-:W-:-:S13]  /*12e0*/  ISETP.EQ.OR P0, PT, R26, RZ, !P0 ;  /* 0x000000ff1a00720c */ /* 0x000fda0004702670 */
[----:B------:R-:W-:Y:S01]  /*12f0*/  @P0 LOP3.LUT R7, R17, 0x7ff00000, RZ, 0xfc, !PT ;  /* 0x7ff0000011070812 */ /* 0x000fe200078efcff */
[----:B------:R-:W-:Y:S02]  /*1300*/  @!P0 IMAD.MOV.U32 R16, RZ, RZ, RZ ;  /* 0x000000ffff108224 */ /* 0x000fe400078e00ff */
[----:B------:R-:W-:Y:S02]  /*1310*/  @P0 IMAD.MOV.U32 R16, RZ, RZ, RZ ;  /* 0x000000ffff100224 */ /* 0x000fe400078e00ff */
[----:B------:R-:W-:Y:S01]  /*1320*/  @P0 IMAD.MOV.U32 R17, RZ, RZ, R7 ;  /* 0x000000ffff110224 */ /* 0x000fe200078e0007 */
[----:B------:R-:W-:Y:S06]  /*1330*/  BRA `(.L_x_17) ;  /* 0x0000000000147947 */ /* 0x000fec0003800000 */
.L_x_19:
[----:B------:R-:W-:Y:S01]  /*1340*/  LOP3.LUT R17, R23, 0x80000, RZ, 0xfc, !PT ;  /* 0x0008000017117812 */ /* 0x000fe200078efcff */
[----:B------:R-:W-:Y:S01]  /*1350*/  IMAD.MOV.U32 R16, RZ, RZ, R22 ;  /* 0x000000ffff107224 */ /* 0x000fe200078e0016 */
[----:B------:R-:W-:Y:S06]  /*1360*/  BRA `(.L_x_17) ;  /* 0x0000000000087947 */ /* 0x000fec0003800000 */
.L_x_18:
[----:B------:R-:W-:Y:S01]  /*1370*/  LOP3.LUT R17, R13, 0x80000, RZ, 0xfc, !PT ;  /* 0x000800000d117812 */ /* 0x000fe200078efcff */
[----:B------:R-:W-:-:S07]  /*1380*/  IMAD.MOV.U32 R16, RZ, RZ, R12 ;  /* 0x000000ffff107224 */ /* 0x000fce00078e000c */
.L_x_17:
[----:B------:R-:W-:Y:S05]  /*1390*/  BSYNC.RECONVERGENT B1 ;  /* 0x0000000000017941 */ /* 0x000fea0003800200 */
.L_x_15:
[----:B------:R-:W-:Y:S02]  /*13a0*/  IMAD.MOV.U32 R10, RZ, RZ, R2 ;  /* 0x000000ffff0a7224 */ /* 0x000fe400078e0002 */
[----:B------:R-:W-:-:S04]  /*13b0*/  IMAD.MOV.U32 R11, RZ, RZ, 0x0 ;  /* 0x00000000ff0b7424 */ /* 0x000fc800078e00ff */
[----:B------:R-:W-:Y:S05]  /*13c0*/  RET.REL.NODEC R10 `(_Z17inverse_transformPfS_ii) ;  /* 0xffffffec0a0c7950 */ /* 0x000fea0003c3ffff */
        .weak           $__internal_1_$__cuda_sm3x_div_rn_noftz_f32_slowpath
        .type           $__internal_1_$__cuda_sm3x_div_rn_noftz_f32_slowpath,@function
        .size           $__internal_1_$__cuda_sm3x_div_rn_noftz_f32_slowpath,(.L_x_51 - $__internal_1_$__cuda_sm3x_div_rn_noftz_f32_slowpath)
$__internal_1_$__cuda_sm3x_div_rn_noftz_f32_slowpath:
[--C-:B------:R-:W-:Y:S01]  /*13d0*/  SHF.R.U32.HI R7, RZ, 0x17, R0.reuse ;  /* 0x00000017ff077819 */ /* 0x100fe20000011600 */
[----:B------:R-:W-:Y:S01]  /*13e0*/  BSSY.RECONVERGENT B1, `(.L_x_20) ;  /* 0x0000063000017945 */ /* 0x000fe20003800200 */
[----:B------:R-:W-:Y:S02]  /*13f0*/  SHF.R.U32.HI R2, RZ, 0x17, R3 ;  /* 0x00000017ff027819 */ /* 0x000fe40000011603 */
[----:B------:R-:W-:Y:S02]  /*1400*/  LOP3.LUT R15, R7, 0xff, RZ, 0xc0, !PT ;  /* 0x000000ff070f7812 */ /* 0x000fe400078ec0ff */
[----:B------:R-:W-:Y:S01]  /*1410*/  LOP3.LUT R8, R2, 0xff, RZ, 0xc0, !PT ;  /* 0x000000ff02087812 */ /* 0x000fe200078ec0ff */
[----:B------:R-:W-:Y:S02]  /*1420*/  IMAD.MOV.U32 R2, RZ, RZ, R0 ;  /* 0x000000ffff027224 */ /* 0x000fe400078e0000 */
[----:B------:R-:W-:Y:S02]  /*1430*/  VIADD R10, R15, 0xffffffff ;  /* 0xffffffff0f0a7836 */ /* 0x000fe40000000000 */
[----:B------:R-:W-:-:S03]  /*1440*/  VIADD R9, R8, 0xffffffff ;  /* 0xffffffff08097836 */ /* 0x000fc60000000000 */
[----:B------:R-:W-:-:S04]  /*1450*/  ISETP.GT.U32.AND P0, PT, R10, 0xfd, PT ;  /* 0x000000fd0a00780c */ /* 0x000fc80003f04070 */
[----:B------:R-:W-:-:S13]  /*1460*/  ISETP.GT.U32.OR P0, PT, R9, 0xfd, P0 ;  /* 0x000000fd0900780c */ /* 0x000fda0000704470 */
[----:B------:R-:W-:Y:S01]  /*1470*/  @!P0 IMAD.MOV.U32 R7, RZ, RZ, RZ ;  /* 0x000000ffff078224 */ /* 0x000fe200078e00ff */
[----:B------:R-:W-:Y:S06]  /*1480*/  @!P0 BRA `(.L_x_21) ;  /* 0x00000000005c8947 */ /* 0x000fec0003800000 */
[----:B------:R-:W-:Y:S02]  /*1490*/  FSETP.GTU.FTZ.AND P0, PT, |R3|, +INF , PT ;  /* 0x7f8000000300780b */ /* 0x000fe40003f1c200 */
[----:B------:R-:W-:-:S04]  /*14a0*/  FSETP.GTU.FTZ.AND P1, PT, |R0|, +INF , PT ;  /* 0x7f8000000000780b */ /* 0x000fc80003f3c200 */
[----:B------:R-:W-:-:S13]  /*14b0*/  PLOP3.LUT P0, PT, P0, P1, PT, 0xf8, 0x8f ;  /* 0x00000000008f781c */ /* 0x000fda0000703f70 */
[----:B------:R-:W-:Y:S05]  /*14c0*/  @P0 BRA `(.L_x_22) ;  /* 0x00000004004c0947 */ /* 0x000fea0003800000 */
[----:B------:R-:W-:-:S13]  /*14d0*/  LOP3.LUT P0, RZ, R2, 0x7fffffff, R3, 0xc8, !PT ;  /* 0x7fffffff02ff7812 */ /* 0x000fda000780c803 */
[----:B------:R-:W-:Y:S05]  /*14e0*/  @!P0 BRA `(.L_x_23) ;  /* 0x00000004003c8947 */ /* 0x000fea0003800000 */
[C---:B------:R-:W-:Y:S02]  /*14f0*/  FSETP.NEU.FTZ.AND P1, PT, |R3|.reuse, +INF , PT ;  /* 0x7f8000000300780b */ /* 0x040fe40003f3d200 */
[----:B------:R-:W-:Y:S02]  /*1500*/  FSETP.NEU.FTZ.AND P2, PT, |R0|, +INF , PT ;  /* 0x7f8000000000780b */ /* 0x000fe40003f5d200 */
[----:B------:R-:W-:-:S11]  /*1510*/  FSETP.NEU.FTZ.AND P0, PT, |R3|, +INF , PT ;  /* 0x7f8000000300780b */ /* 0x000fd60003f1d200 */
[----:B------:R-:W-:Y:S05]  /*1520*/  @!P2 BRA !P1, `(.L_x_23) ;  /* 0x00000004002ca947 */ /* 0x000fea0004800000 */
[----:B------:R-:W-:-:S04]  /*1530*/  LOP3.LUT P1, RZ, R3, 0x7fffffff, RZ, 0xc0, !PT ;  /* 0x7fffffff03ff7812 */ /* 0x000fc8000782c0ff */
[----:B------:R-:W-:-:S13]  /*1540*/  PLOP3.LUT P1, PT, P2, P1, PT, 0x2f, 0xf2 ;  /* 0x0000000000f2781c */ /* 0x000fda0001722577 */
[----:B------:R-:W-:Y:S05]  /*1550*/  @P1 BRA `(.L_x_24) ;  /* 0x0000000400181947 */ /* 0x000fea0003800000 */
[----:B------:R-:W-:-:S04]  /*1560*/  LOP3.LUT P1, RZ, R2, 0x7fffffff, RZ, 0xc0, !PT ;  /* 0x7fffffff02ff7812 */ /* 0x000fc8000782c0ff */
[----:B------:R-:W-:-:S13]  /*1570*/  PLOP3.LUT P0, PT, P0, P1, PT, 0x2f, 0xf2 ;  /* 0x0000000000f2781c */ /* 0x000fda0000702577 */
[----:B------:R-:W-:Y:S05]  /*1580*/  @P0 BRA `(.L_x_25) ;  /* 0x0000000400000947 */ /* 0x000fea0003800000 */
[----:B------:R-:W-:Y:S02]  /*1590*/  ISETP.GE.AND P0, PT, R9, RZ, PT ;  /* 0x000000ff0900720c */ /* 0x000fe40003f06270 */
[----:B------:R-:W-:-:S11]  /*15a0*/  ISETP.GE.AND P1, PT, R10, RZ, PT ;  /* 0x000000ff0a00720c */ /* 0x000fd60003f26270 */
[----:B------:R-:W-:Y:S02]  /*15b0*/  @P0 IMAD.MOV.U32 R7, RZ, RZ, RZ ;  /* 0x000000ffff070224 */ /* 0x000fe400078e00ff */
[----:B------:R-:W-:Y:S01]  /*15c0*/  @!P0 FFMA R3, R3, 1.84467440737095516160e+19, RZ ;  /* 0x5f80000003038823 */ /* 0x000fe200000000ff */
[----:B------:R-:W-:Y:S02]  /*15d0*/  @!P0 IMAD.MOV.U32 R7, RZ, RZ, -0x40 ;  /* 0xffffffc0ff078424 */ /* 0x000fe400078e00ff */
[----:B------:R-:W-:Y:S02]  /*15e0*/  @!P1 FFMA R2, R0, 1.84467440737095516160e+19, RZ ;  /* 0x5f80000000029823 */ /* 0x000fe400000000ff */
[----:B------:R-:W-:-:S07]  /*15f0*/  @!P1 VIADD R7, R7, 0x40 ;  /* 0x0000004007079836 */ /* 0x000fce0000000000 */
.L_x_21:
[----:B------:R-:W-:Y:S01]  /*1600*/  LEA R9, R15, 0xc0800000, 0x17 ;  /* 0xc08000000f097811 */ /* 0x000fe200078eb8ff */
[----:B------:R-:W-:Y:S01]  /*1610*/  VIADD R8, R8, 0xffffff81 ;  /* 0xffffff8108087836 */ /* 0x000fe20000000000 */
[----:B------:R-:W-:Y:S03]  /*1620*/  BSSY.RECONVERGENT B2, `(.L_x_26) ;  /* 0x0000035000027945 */ /* 0x000fe60003800200 */
[----:B------:R-:W-:Y:S02]  /*1630*/  IMAD.IADD R9, R2, 0x1, -R9 ;  /* 0x0000000102097824 */ /* 0x000fe400078e0a09 */
[C---:B------:R-:W-:Y:S01]  /*1640*/  IMAD R2, R8.reuse, -0x800000, R3 ;  /* 0xff80000008027824 */ /* 0x040fe200078e0203 */
[----:B------:R-:W-:Y:S01]  /*1650*/  IADD3 R8, PT, PT, R8, 0x7f, -R15 ;  /* 0x0000007f08087810 */ /* 0x000fe20007ffe80f */
[----:B------:R-:W0:Y:S01]  /*1660*/  MUFU.RCP R10, R9 ;  /* 0x00000009000a7308 */ /* 0x000e220000001000 */
[----:B------:R-:W-:-:S03]  /*1670*/  FADD.FTZ R11, -R9, -RZ ;  /* 0x800000ff090b7221 */ /* 0x000fc60000010100 */
[----:B------:R-:W-:Y:S02]  /*1680*/  IMAD.IADD R8, R8, 0x1, R7 ;  /* 0x0000000108087824 */ /* 0x000fe400078e0207 */
[----:B0-----:R-:W-:-:S04]  /*1690*/  FFMA R13, R10, R11, 1 ;  /* 0x3f8000000a0d7423 */ /* 0x001fc8000000000b */
[----:B------:R-:W-:-:S04]  /*16a0*/  FFMA R12, R10, R13, R10 ;  /* 0x0000000d0a0c7223 */ /* 0x000fc8000000000a */
[----:B------:R-:W-:-:S04]  /*16b0*/  FFMA R3, R2, R12, RZ ;  /* 0x0000000c02037223 */ /* 0x000fc800000000ff */
[----:B------:R-:W-:-:S04]  /*16c0*/  FFMA R10, R11, R3, R2 ;  /* 0x000000030b0a7223 */ /* 0x000fc80000000002 */
[----:B------:R-:W-:-:S04]  /*16d0*/  FFMA R13, R12, R10, R3 ;  /* 0x0000000a0c0d7223 */ /* 0x000fc80000000003 */
[----:B------:R-:W-:-:S04]  /*16e0*/  FFMA R10, R11, R13, R2 ;  /* 0x0000000d0b0a7223 */ /* 0x000fc80000000002 */
[----:B------:R-:W-:-:S05]  /*16f0*/  FFMA R2, R12, R10, R13 ;  /* 0x0000000a0c027223 */ /* 0x000fca000000000d */
[----:B------:R-:W-:-:S04]  /*1700*/  SHF.R.U32.HI R3, RZ, 0x17, R2 ;  /* 0x00000017ff037819 */ /* 0x000fc80000011602 */
[----:B------:R-:W-:-:S05]  /*1710*/  LOP3.LUT R3, R3, 0xff, RZ, 0xc0, !PT ;  /* 0x000000ff03037812 */ /* 0x000fca00078ec0ff */
[----:B------:R-:W-:-:S04]  /*1720*/  IMAD.IADD R9, R3, 0x1, R8 ;  /* 0x0000000103097824 */ /* 0x000fc800078e0208 */
[----:B------:R-:W-:-:S05]  /*1730*/  VIADD R3, R9, 0xffffffff ;  /* 0xffffffff09037836 */ /* 0x000fca0000000000 */
[----:B------:R-:W-:-:S13]  /*1740*/  ISETP.GE.U32.AND P0, PT, R3, 0xfe, PT ;  /* 0x000000fe0300780c */ /* 0x000fda0003f06070 */
[----:B------:R-:W-:Y:S05]  /*1750*/  @!P0 BRA `(.L_x_27) ;  /* 0x0000000000808947 */ /* 0x000fea0003800000 */
[----:B------:R-:W-:-:S13]  /*1760*/  ISETP.GT.AND P0, PT, R9, 0xfe, PT ;  /* 0x000000fe0900780c */ /* 0x000fda0003f04270 */
[----:B------:R-:W-:Y:S05]  /*1770*/  @P0 BRA `(.L_x_28) ;  /* 0x00000000006c0947 */ /* 0x000fea0003800000 */
[----:B------:R-:W-:-:S13]  /*1780*/  ISETP.GE.AND P0, PT, R9, 0x1, PT ;  /* 0x000000010900780c */ /* 0x000fda0003f06270 */
[----:B------:R-:W-:Y:S05]  /*1790*/  @P0 BRA `(.L_x_29) ;  /* 0x0000000000740947 */ /* 0x000fea0003800000 */
[----:B------:R-:W-:Y:S02]  /*17a0*/  ISETP.GE.AND P0, PT, R9, -0x18, PT ;  /* 0xffffffe80900780c */ /* 0x000fe40003f06270 */
[----:B------:R-:W-:-:S11]  /*17b0*/  LOP3.LUT R2, R2, 0x80000000, RZ, 0xc0, !PT ;  /* 0x8000000002027812 */ /* 0x000fd600078ec0ff */
[----:B------:R-:W-:Y:S05]  /*17c0*/  @!P0 BRA `(.L_x_29) ;  /* 0x0000000000688947 */ /* 0x000fea0003800000 */
[CCC-:B------:R-:W-:Y:S01]  /*17d0*/  FFMA.RZ R3, R12.reuse, R10.reuse, R13.reuse ;  /* 0x0000000a0c037223 */ /* 0x1c0fe2000000c00d */
[CCC-:B------:R-:W-:Y:S01]  /*17e0*/  FFMA.RM R8, R12.reuse, R10.reuse, R13.reuse ;  /* 0x0000000a0c087223 */ /* 0x1c0fe2000000400d */
[C---:B------:R-:W-:Y:S02]  /*17f0*/  ISETP.NE.AND P2, PT, R9.reuse, RZ, PT ;  /* 0x000000ff0900720c */ /* 0x040fe40003f45270 */
[----:B------:R-:W-:Y:S02]  /*1800*/  ISETP.NE.AND P1, PT, R9, RZ, PT ;  /* 0x000000ff0900720c */ /* 0x000fe40003f25270 */
[----:B------:R-:W-:Y:S01]  /*1810*/  LOP3.LUT R7, R3, 0x7fffff, RZ, 0xc0, !PT ;  /* 0x007fffff03077812 */ /* 0x000fe200078ec0ff */
[----:B------:R-:W-:Y:S01]  /*1820*/  FFMA.RP R3, R12, R10, R13 ;  /* 0x0000000a0c037223 */ /* 0x000fe2000000800d */
[----:B------:R-:W-:Y:S02]  /*1830*/  VIADD R10, R9, 0x20 ;  /* 0x00000020090a7836 */ /* 0x000fe40000000000 */
[----:B------:R-:W-:Y:S01]  /*1840*/  LOP3.LUT R7, R7, 0x800000, RZ, 0xfc, !PT ;  /* 0x0080000007077812 */ /* 0x000fe200078efcff */
[----:B------:R-:W-:Y:S01]  /*1850*/  IMAD.MOV R9, RZ, RZ, -R9 ;  /* 0x000000ffff097224 */ /* 0x000fe200078e0a09 */
[----:B------:R-:W-:-:S02]  /*1860*/  FSETP.NEU.FTZ.AND P0, PT, R3, R8, PT ;  /* 0x000000080300720b */ /* 0x000fc40003f1d000 */
[----:B------:R-:W-:Y:S02]  /*1870*/  SHF.L.U32 R10, R7, R10, RZ ;  /* 0x0000000a070a7219 */ /* 0x000fe400000006ff */
[----:B------:R-:W-:Y:S02]  /*1880*/  SEL R8, R9, RZ, P2 ;  /* 0x000000ff09087207 */ /* 0x000fe40001000000 */
[----:B------:R-:W-:Y:S02]  /*1890*/  ISETP.NE.AND P1, PT, R10, RZ, P1 ;  /* 0x000000ff0a00720c */ /* 0x000fe40000f25270 */
[----:B------:R-:W-:Y:S02]  /*18a0*/  SHF.R.U32.HI R8, RZ, R8, R7 ;  /* 0x00000008ff087219 */ /* 0x000fe40000011607 */
[----:B------:R-:W-:Y:S02]  /*18b0*/  PLOP3.LUT P0, PT, P0, P1, PT, 0xf8, 0x8f ;  /* 0x00000000008f781c */ /* 0x000fe40000703f70 */
[----:B------:R-:W-:-:S02]  /*18c0*/  SHF.R.U32.HI R10, RZ, 0x1, R8 ;  /* 0x00000001ff0a7819 */ /* 0x000fc40000011608 */
[----:B------:R-:W-:-:S04]  /*18d0*/  SEL R3, RZ, 0x1, !P0 ;  /* 0x00000001ff037807 */ /* 0x000fc80004000000 */
[----:B------:R-:W-:-:S04]  /*18e0*/  LOP3.LUT R3, R3, 0x1, R10, 0xf8, !PT ;  /* 0x0000000103037812 */ /* 0x000fc800078ef80a */
[----:B------:R-:W-:-:S05]  /*18f0*/  LOP3.LUT R3, R3, R8, RZ, 0xc0, !PT ;  /* 0x0000000803037212 */ /* 0x000fca00078ec0ff */
[----:B------:R-:W-:-:S05]  /*1900*/  IMAD.IADD R3, R10, 0x1, R3 ;  /* 0x000000010a037824 */ /* 0x000fca00078e0203 */
[----:B------:R-:W-:Y:S01]  /*1910*/  LOP3.LUT R2, R3, R2, RZ, 0xfc, !PT ;  /* 0x0000000203027212 */ /* 0x000fe200078efcff */
[----:B------:R-:W-:Y:S06]  /*1920*/  BRA `(.L_x_29) ;  /* 0x0000000000107947 */ /* 0x000fec0003800000 */
.L_x_28:
[----:B------:R-:W-:-:S04]  /*1930*/  LOP3.LUT R2, R2, 0x80000000, RZ, 0xc0, !PT ;  /* 0x8000000002027812 */ /* 0x000fc800078ec0ff */
[----:B------:R-:W-:Y:S01]  /*1940*/  LOP3.LUT R2, R2, 0x7f800000, RZ, 0xfc, !PT ;  /* 0x7f80000002027812 */ /* 0x000fe200078efcff */
[----:B------:R-:W-:Y:S06]  /*1950*/  BRA `(.L_x_29) ;  /* 0x0000000000047947 */ /* 0x000fec0003800000 */
.L_x_27:
[----:B------:R-:W-:-:S07]  /*1960*/  IMAD R2, R8, 0x800000, R2 ;  /* 0x0080000008027824 */ /* 0x000fce00078e0202 */
.L_x_29:
[----:B------:R-:W-:Y:S05]  /*1970*/  BSYNC.RECONVERGENT B2 ;  /* 0x0000000000027941 */ /* 0x000fea0003800200 */
.L_x_26:
[----:B------:R-:W-:Y:S05]  /*1980*/  BRA `(.L_x_30) ;  /* 0x0000000000207947 */ /* 0x000fea0003800000 */
.L_x_25:
[----:B------:R-:W-:-:S04]  /*1990*/  LOP3.LUT R2, R2, 0x80000000, R3, 0x48, !PT ;  /* 0x8000000002027812 */ /* 0x000fc800078e4803 */
[----:B------:R-:W-:Y:S01]  /*19a0*/  LOP3.LUT R2, R2, 0x7f800000, RZ, 0xfc, !PT ;  /* 0x7f80000002027812 */ /* 0x000fe200078efcff */
[----:B------:R-:W-:Y:S06]  /*19b0*/  BRA `(.L_x_30) ;  /* 0x0000000000147947 */ /* 0x000fec0003800000 */
.L_x_24:
[----:B------:R-:W-:Y:S01]  /*19c0*/  LOP3.LUT R2, R2, 0x80000000, R3, 0x48, !PT ;  /* 0x8000000002027812 */ /* 0x000fe200078e4803 */
[----:B------:R-:W-:Y:S06]  /*19d0*/  BRA `(.L_x_30) ;  /* 0x00000000000c7947 */ /* 0x000fec0003800000 */
.L_x_23:
[----:B------:R-:W0:Y:S01]  /*19e0*/  MUFU.RSQ R2, -QNAN ;  /* 0xffc0000000027908 */ /* 0x000e220000001400 */
[----:B------:R-:W-:Y:S05]  /*19f0*/  BRA `(.L_x_30) ;  /* 0x0000000000047947 */ /* 0x000fea0003800000 */
.L_x_22:
[----:B------:R-:W-:-:S07]  /*1a00*/  FADD.FTZ R2, R3, R0 ;  /* 0x0000000003027221 */ /* 0x000fce0000010000 */
.L_x_30:
[----:B------:R-:W-:Y:S05]  /*1a10*/  BSYNC.RECONVERGENT B1 ;  /* 0x0000000000017941 */ /* 0x000fea0003800200 */
.L_x_20:
[----:B------:R-:W-:-:S04]  /*1a20*/  IMAD.MOV.U32 R7, RZ, RZ, 0x0 ;  /* 0x00000000ff077424 */ /* 0x000fc800078e00ff */
[----:B0-----:R-:W-:Y:S05]  /*1a30*/  RET.REL.NODEC R6 `(_Z17inverse_transformPfS_ii) ;  /* 0xffffffe406707950 */ /* 0x001fea0003c3ffff */
.L_x_31:
[----:B------:R-:W-:-:S00]  /*1a40*/  BRA `(.L_x_31) ;  /* 0xfffffffc00fc7947 */ /* 0x000fc0000383ffff */
[----:B------:R-:W-:-:S00]  /*1a50*/  NOP ;  /* 0x0000000000007918 */ /* 0x000fc00000000000 */
        /* <DEDUP_REMOVED lines=10> */
.L_x_51:


//--------------------- .text._Z17fourier_transformPfS_iii --------------------------
	.section	.text._Z17fourier_transformPfS_iii,"ax",@progbits
	.align	128
        .global         _Z17fourier_transformPfS_iii
        .type           _Z17fourier_transformPfS_iii,@function
        .size           _Z17fourier_transformPfS_iii,(.L_x_52 - _Z17fourier_transformPfS_iii)
        .other          _Z17fourier_transformPfS_iii,@"STO_CUDA_ENTRY STV_DEFAULT"
_Z17fourier_transformPfS_iii:
.text._Z17fourier_transformPfS_iii:
[----:B------:R-:W0:Y:S08]  /*0000*/  LDC R1, c[0x0][0x37c] ;  /* 0x0000df00ff017b82 */ /* 0x000e300000000800 */
[----:B------:R-:W1:Y:S01]  /*0010*/  LDC R23, c[0x0][0x390] ;  /* 0x0000e400ff177b82 */ /* 0x000e620000000800 */
[----:B0-----:R-:W-:Y:S01]  /*0020*/  VIADD R1, R1, 0xffffffe0 ;  /* 0xffffffe001017836 */ /* 0x001fe20000000000 */
[----:B-1----:R-:W-:-:S13]  /*0030*/  ISETP.GE.AND P0, PT, R23, 0x1, PT ;  /* 0x000000011700780c */ /* 0x002fda0003f06270 */
[----:B------:R-:W-:Y:S05]  /*0040*/  @!P0 EXIT ;  /* 0x000000000000894d */ /* 0x000fea0003800000 */
[----:B------:R-:W0:Y:S01]  /*0050*/  S2R R2, SR_TID.X ;  /* 0x0000000000027919 */ /* 0x000e220000002100 */
[----:B------:R-:W1:Y:S01]  /*0060*/  LDCU UR5, c[0x0][0x394] ;  /* 0x00007280ff0577ac */ /* 0x000e620008000800 */
        /* <DEDUP_REMOVED lines=8> */
.L_x_40:
[----:B0-----:R-:W1:Y:S01]  /*00f0*/  LDC R3, c[0x0][0x394] ;  /* 0x0000e500ff037b82 */ /* 0x001e620000000800 */
[----:B------:R-:W-:Y:S01]  /*0100*/  UMOV UR5, URZ ;  /* 0x000000ff00057c82 */ /* 0x000fe20008000000 */
[----:B-1----:R-:W-:Y:S02]  /*0110*/  IMAD R10, R2, R3, UR4 ;  /* 0x00000004020a7e24 */ /* 0x002fe4000f8e0203 */
[----:B------:R-:W-:-:S04]  /*0120*/  IMAD.MOV.U32 R3, RZ, RZ, RZ ;  /* 0x000000ffff037224 */ /* 0x000fc800078e00ff */
[----:B------:R-:W1:Y:S03]  /*0130*/  I2F.F64 R10, R10 ;  /* 0x0000000a000a7312 */ /* 0x000e660000201c00 */
.L_x_39:
[----:B------:R-:W2:Y:S01]  /*0140*/  LDC R5, c[0x0][0x390] ;  /* 0x0000e400ff057b82 */ /* 0x000ea20000000800 */
[----:B0-----:R-:W0:Y:S01]  /*0150*/  MUFU.RCP64H R9, R23 ;  /* 0x0000001700097308 */ /* 0x001e220000001800 */
[----:B------:R-:W-:Y:S01]  /*0160*/  IMAD.MOV.U32 R8, RZ, RZ, 0x1 ;  /* 0x00000001ff087424 */ /* 0x000fe200078e00ff */
[----:B------:R-:W-:Y:S01]  /*0170*/  UMOV UR6, 0x54442d18 ;  /* 0x54442d1800067882 */ /* 0x000fe20000000000 */
[----:B------:R-:W-:Y:S01]  /*0180*/  UMOV UR7, 0x401921fb ;  /* 0x401921fb00077882 */ /* 0x000fe20000000000 */
[----:B------:R-:W-:Y:S03]  /*0190*/  BSSY.RECONVERGENT B0, `(.L_x_33) ;  /* 0x0000015000007945 */ /* 0x000fe60003800200 */
[----:B0-----:R-:W-:Y:S01]  /*01a0*/  DFMA R12, -R22, R8, 1 ;  /* 0x3ff00000160c742b */ /* 0x001fe20000000108 */
[----:B--2---:R-:W-:-:S07]  /*01b0*/  IMAD R4, R2, R5, UR5 ;  /* 0x0000000502047e24 */ /* 0x004fce000f8e0205 */
[----:B------:R-:W-:Y:S01]  /*01c0*/  DFMA R12, R12, R12, R12 ;  /* 0x0000000c0c0c722b */ /* 0x000fe2000000000c */
[----:B------:R-:W0:Y:S07]  /*01d0*/  I2F.F64 R6, R4 ;  /* 0x0000000400067312 */ /* 0x000e2e0000201c00 */
[----:B------:R-:W-:-:S08]  /*01e0*/  DFMA R8, R8, R12, R8 ;  /* 0x0000000c0808722b */ /* 0x000fd00000000008 */
[----:B------:R-:W-:Y:S02]  /*01f0*/  DFMA R14, -R22, R8, 1 ;  /* 0x3ff00000160e742b */ /* 0x000fe40000000108 */
[----:B0-----:R-:W-:-:S06]  /*0200*/  DMUL R6, R6, UR6 ;  /* 0x0000000606067c28 */ /* 0x001fcc0008000000 */
[----:B------:R-:W-:Y:S02]  /*0210*/  DFMA R14, R8, R14, R8 ;  /* 0x0000000e080e722b */ /* 0x000fe40000000008 */
[----:B-1----:R-:W-:-:S08]  /*0220*/  DMUL R12, R10, R6 ;  /* 0x000000060a0c7228 */ /* 0x002fd00000000000 */
        /* <DEDUP_REMOVED lines=8> */
[----:B------:R-:W-:Y:S05]  /*02b0*/  CALL.REL.NOINC `($__internal_2_$__cuda_sm20_div_rn_f64_full) ;  /* 0x0000000800707944 */ /* 0x000fea0003c00000 */
[----:B------:R-:W-:Y:S02]  /*02c0*/  IMAD.MOV.U32 R6, RZ, RZ, R16 ;  /* 0x000000ffff067224 */ /* 0x000fe400078e0010 */
[----:B------:R-:W-:-:S07]  /*02d0*/  IMAD.MOV.U32 R7, RZ, RZ, R17 ;  /* 0x000000ffff077224 */ /* 0x000fce00078e0011 */
.L_x_34:
[----:B------:R-:W-:Y:S05]  /*02e0*/  BSYNC.RECONVERGENT B0 ;  /* 0x0000000000007941 */ /* 0x000fea0003800200 */
.L_x_33:
[----:B------:R-:W0:Y:S02]  /*02f0*/  LDC.64 R14, c[0x0][0x380] ;  /* 0x0000e000ff0e7b82 */ /* 0x000e240000000a00 */
[----:B0-----:R-:W-:-:S06]  /*0300*/  IMAD.WIDE R14, R4, 0x4, R14 ;  /* 0x00000004040e7825 */ /* 0x001fcc00078e020e */
[----:B------:R0:W5:Y:S01]  /*0310*/  LDG.E R14, desc[UR8][R14.64] ;  /* 0x000000080e0e7981 */ /* 0x000162000c1e1900 */
[----:B------:R-:W1:Y:S01]  /*0320*/  F2F.F32.F64 R7, R6 ;  /* 0x0000000600077310 */ /* 0x000e620000301000 */
[----:B------:R-:W-:Y:S01]  /*0330*/  BSSY.RECONVERGENT B0, `(.L_x_35) ;  /* 0x0000041000007945 */ /* 0x000fe20003800200 */
[C---:B-1----:R-:W-:Y:S01]  /*0340*/  FMUL R0, R7.reuse, 0.63661974668502807617 ;  /* 0x3f22f98307007820 */ /* 0x042fe20000400000 */
[----:B------:R-:W-:-:S05]  /*0350*/  FSETP.GE.AND P0, PT, |R7|, 105615, PT ;  /* 0x47ce47800700780b */ /* 0x000fca0003f06200 */
[----:B------:R-:W1:Y:S02]  /*0360*/  F2I.NTZ R0, R0 ;  /* 0x0000000000007305 */ /* 0x000e640000203100 */
[----:B-1----:R-:W-:-:S05]  /*0370*/  I2FP.F32.S32 R4, R0 ;  /* 0x0000000000047245 */ /* 0x002fca0000201400 */
        /* <DEDUP_REMOVED lines=13> */
.L_x_38:
        /* <DEDUP_REMOVED lines=45> */
.L_x_37:
[----:B------:R-:W-:Y:S01]  /*0720*/  FMUL R4, RZ, R7 ;  /* 0x00000007ff047220 */ /* 0x000fe20000400000 */
[----:B------:R-:W-:-:S07]  /*0730*/  IMAD.MOV.U32 R0, RZ, RZ, RZ ;  /* 0x000000ffff007224 */ /* 0x000fce00078e00ff */
.L_x_36:
[----:B------:R-:W-:Y:S05]  /*0740*/  BSYNC.RECONVERGENT B0 ;  /* 0x0000000000007941 */ /* 0x000fea0003800200 */
.L_x_35:
        /* <DEDUP_REMOVED lines=23> */
[----:B------:R-:W0:Y:S01]  /*08c0*/  LDC R9, c[0x0][0x390] ;  /* 0x0000e400ff097b82 */ /* 0x000e220000000800 */
[----:B------:R-:W-:-:S07]  /*08d0*/  UIADD3 UR6, UPT, UPT, UR4, 0x1, URZ ;  /* 0x0000000104067890 */ /* 0x000fce000fffe0ff */
[----:B------:R-:W1:Y:S01]  /*08e0*/  LDC.64 R4, c[0x0][0x388] ;  /* 0x0000e200ff047b82 */ /* 0x000e620000000a00 */
[----:B0-----:R-:W-:Y:S01]  /*08f0*/  ISETP.NE.AND P0, PT, R9, UR6, PT ;  /* 0x0000000609007c0c */ /* 0x001fe2000bf05270 */
[----:B------:R-:W-:-:S04]  /*0900*/  IMAD R7, R2, R9, UR4 ;  /* 0x0000000402077e24 */ /* 0x000fc8000f8e0209 */
[----:B-1----:R-:W-:-:S05]  /*0910*/  IMAD.WIDE R4, R7, 0x4, R4 ;  /* 0x0000000407047825 */ /* 0x002fca00078e0204 */
[----:B------:R0:W-:Y:S03]  /*0920*/  STG.E desc[UR8][R4.64], R3 ;  /* 0x0000000304007986 */ /* 0x0001e6000c101908 */
[----:B------:R-:W-:Y:S05]  /*0930*/  @!P0 EXIT ;  /* 0x000000000000894d */ /* 0x000fea0003800000 */
[----:B------:R-:W-:Y:S01]  /*0940*/  UMOV UR4, UR6 ;  /* 0x0000000600047c82 */ /* 0x000fe20008000000 */
[----:B------:R-:W-:Y:S05]  /*0950*/  BRA `(.L_x_40) ;  /* 0xfffffff400e47947 */ /* 0x000fea000383ffff */
.L_x_32:
[C---:B------:R-:W-:Y:S01]  /*0960*/  ISETP.GE.U32.AND P0, PT, R23.reuse, 0x8, PT ;  /* 0x000000081700780c */ /* 0x040fe20003f06070 */
[----:B------:R-:W-:Y:S01]  /*0970*/  IMAD.MOV.U32 R3, RZ, RZ, RZ ;  /* 0x000000ffff037224 */ /* 0x000fe200078e00ff */
[----:B------:R-:W-:-:S04]  /*0980*/  LOP3.LUT R0, R23, 0x7, RZ, 0xc0, !PT ;  /* 0x0000000717007812 */ /* 0x000fc800078ec0ff */
[----:B------:R-:W-:-:S07]  /*0990*/  ISETP.NE.AND P1, PT, R0, RZ, PT ;  /* 0x000000ff0000720c */ /* 0x000fce0003f25270 */
[----:B------:R-:W-:Y:S06]  /*09a0*/  @!P0 BRA `(.L_x_41) ;  /* 0x0000000000408947 */ /* 0x000fec0003800000 */
[----:B------:R-:W0:Y:S01]  /*09b0*/  LDC.64 R6, c[0x0][0x388] ;  /* 0x0000e200ff067b82 */ /* 0x000e220000000a00 */
[----:B------:R-:W-:Y:S01]  /*09c0*/  LOP3.LUT R3, R23, 0x7ffffff8, RZ, 0xc0, !PT ;  /* 0x7ffffff817037812 */ /* 0x000fe200078ec0ff */
[----:B------:R-:W-:-:S06]  /*09d0*/  UMOV UR4, URZ ;  /* 0x000000ff00047c82 */ /* 0x000fcc0008000000 */
.L_x_42:
[----:B-1----:R-:W-:Y:S01]  /*09e0*/  IMAD R5, R2, R23, UR4 ;  /* 0x0000000402057e24 */ /* 0x002fe2000f8e0217 */
[----:B------:R-:W-:-:S03]  /*09f0*/  UIADD3 UR4, UPT, UPT, UR4, 0x8, URZ ;  /* 0x0000000804047890 */ /* 0x000fc6000fffe0ff */
[----:B0-----:R-:W-:-:S03]  /*0a00*/  IMAD.WIDE R4, R5, 0x4, R6 ;  /* 0x0000000405047825 */ /* 0x001fc600078e0206 */
[----:B------:R-:W-:Y:S02]  /*0a10*/  ISETP.NE.AND P0, PT, R3, UR4, PT ;  /* 0x0000000403007c0c */ /* 0x000fe4000bf05270 */
[----:B------:R1:W-:Y:S04]  /*0a20*/  STG.E desc[UR8][R4.64], RZ ;  /* 0x000000ff04007986 */ /* 0x0003e8000c101908 */
[----:B------:R1:W-:Y:S04]  /*0a30*/  STG.E desc[UR8][R4.64+0x4], RZ ;  /* 0x000004ff04007986 */ /* 0x0003e8000c101908 */
[----:B------:R1:W-:Y:S04]  /*0a40*/  STG.E desc[UR8][R4.64+0x8], RZ ;  /* 0x000008ff04007986 */ /* 0x0003e8000c101908 */
[----:B------:R1:W-:Y:S04]  /*0a50*/  STG.E desc[UR8][R4.64+0xc], RZ ;  /* 0x00000cff04007986 */ /* 0x0003e8000c101908 */
[----:B------:R1:W-:Y:S04]  /*0a60*/  STG.E desc[UR8][R4.64+0x10], RZ ;  /* 0x000010ff04007986 */ /* 0x0003e8000c101908 */
[----:B------:R1:W-:Y:S04]  /*0a70*/  STG.E desc[UR8][R4.64+0x14], RZ ;  /* 0x000014ff04007986 */ /* 0x0003e8000c101908 */
[----:B------:R1:W-:Y:S04]  /*0a80*/  STG.E desc[UR8][R4.64+0x18], RZ ;  /* 0x000018ff04007986 */ /* 0x0003e8000c101908 */
[----:B------:R1:W-:Y:S01]  /*0a90*/  STG.E desc[UR8][R4.64+0x1c], RZ ;  /* 0x00001cff04007986 */ /* 0x0003e2000c101908 */
[----:B------:R-:W-:Y:S05]  /*0aa0*/  @P0 BRA `(.L_x_42) ;  /* 0xfffffffc00cc0947 */ /* 0x000fea000383ffff */
.L_x_41:
        /* <DEDUP_REMOVED lines=9> */
[----:B------:R0:W-:Y:S04]  /*0b40*/  STG.E desc[UR8][R4.64], RZ ;  /* 0x000000ff04007986 */ /* 0x0001e8000c101908 */
[----:B------:R0:W-:Y:S04]  /*0b50*/  STG.E desc[UR8][R4.64+0x4], RZ ;  /* 0x000004ff04007986 */ /* 0x0001e8000c101908 */
[----:B------:R0:W-:Y:S04]  /*0b60*/  STG.E desc[UR8][R4.64+0x8], RZ ;  /* 0x000008ff04007986 */ /* 0x0001e8000c101908 */
[----:B------:R0:W-:Y:S02]  /*0b70*/  STG.E desc[UR8][R4.64+0xc], RZ ;  /* 0x00000cff04007986 */ /* 0x0001e4000c101908 */
.L_x_43:
[----:B------:R-:W-:Y:S05]  /*0b80*/  @!P1 EXIT ;  /* 0x000000000000994d */ /* 0x000fea0003800000 */
[----:B------:R-:W-:Y:S02]  /*0b90*/  ISETP.NE.AND P0, PT, R6, 0x1, PT ;  /* 0x000000010600780c */ /* 0x000fe40003f05270 */
[----:B------:R-:W-:-:S04]  /*0ba0*/  LOP3.LUT R0, R23, 0x1, RZ, 0xc0, !PT ;  /* 0x0000000117007812 */ /* 0x000fc800078ec0ff */
[----:B------:R-:W-:-:S07]  /*0bb0*/  ISETP.NE.U32.AND P1, PT, R0, 0x1, PT ;  /* 0x000000010000780c */ /* 0x000fce0003f25070 */
[----:B01----:R-:W0:Y:S01]  /*0bc0*/  @P0 LDC.64 R4, c[0x0][0x388] ;  /* 0x0000e200ff040b82 */ /* 0x003e220000000a00 */
[----:B------:R-:W-:-:S04]  /*0bd0*/  @P0 IMAD R7, R2, R23, R3 ;  /* 0x0000001702070224 */ /* 0x000fc800078e0203 */
[----:B0-----:R-:W-:-:S05]  /*0be0*/  @P0 IMAD.WIDE R4, R7, 0x4, R4 ;  /* 0x0000000407040825 */ /* 0x001fca00078e0204 */
[----:B------:R0:W-:Y:S04]  /*0bf0*/  @P0 STG.E desc[UR8][R4.64], RZ ;  /* 0x000000ff04000986 */ /* 0x0001e8000c101908 */
[----:B------:R0:W-:Y:S01]  /*0c00*/  @P0 STG.E desc[UR8][R4.64+0x4], RZ ;  /* 0x000004ff04000986 */ /* 0x0001e2000c101908 */
[----:B------:R-:W-:Y:S05]  /*0c10*/  @P1 EXIT ;  /* 0x000000000000194d */ /* 0x000fea0003800000 */
[----:B0-----:R-:W0:Y:S01]  /*0c20*/  LDC.64 R4, c[0x0][0x388] ;  /* 0x0000e200ff047b82 */ /* 0x001e220000000a00 */
[----:B------:R-:W-:-:S04]  /*0c30*/  @P0 VIADD R3, R3, 0x2 ;  /* 0x0000000203030836 */ /* 0x000fc80000000000 */
[----:B------:R-:W-:-:S04]  /*0c40*/  IMAD R3, R2, R23, R3 ;  /* 0x0000001702037224 */ /* 0x000fc800078e0203 */
[----:B0-----:R-:W-:-:S05]  /*0c50*/  IMAD.WIDE R2, R3, 0x4, R4 ;  /* 0x0000000403027825 */ /* 0x001fca00078e0204 */
[----:B------:R-:W-:Y:S01]  /*0c60*/  STG.E desc[UR8][R2.64], RZ ;  /* 0x000000ff02007986 */ /* 0x000fe2000c101908 */
[----:B------:R-:W-:Y:S05]  /*0c70*/  EXIT ;  /* 0x000000000000794d */ /* 0x000fea0003800000 */
        .weak           $__internal_2_$__cuda_sm20_div_rn_f64_full
        .type           $__internal_2_$__cuda_sm20_div_rn_f64_full,@function
        .size           $__internal_2_$__cuda_sm20_div_rn_f64_full,(.L_x_52 - $__internal_2_$__cuda_sm20_div_rn_f64_full)
$__internal_2_$__cuda_sm20_div_rn_f64_full:
[C---:B------:R-:W-:Y:S01]  /*0c80*/  FSETP.GEU.AND P0, PT, |R23|.reuse, 1.469367938527859385e-39, PT ;  /* 0x001000001700780b */ /* 0x040fe20003f0e200 */
[----:B------:R-:W-:Y:S01]  /*0c90*/  IMAD.MOV.U32 R16, RZ, RZ, 0x1 ;  /* 0x00000001ff107424 */ /* 0x000fe200078e00ff */
[----:B------:R-:W-:Y:S01]  /*0ca0*/  LOP3.LUT R8, R23, 0x800fffff, RZ, 0xc0, !PT ;  /* 0x800fffff17087812 */ /* 0x000fe200078ec0ff */
[----:B------:R-:W-:Y:S01]  /*0cb0*/  BSSY.RECONVERGENT B1, `(.L_x_44) ;  /* 0x0000054000017945 */ /* 0x000fe20003800200 */
[C---:B------:R-:W-:Y:S02]  /*0cc0*/  FSETP.GEU.AND P2, PT, |R13|.reuse, 1.469367938527859385e-39, PT ;  /* 0x001000000d00780b */ /* 0x040fe40003f4e200 */
[----:B------:R-:W-:Y:S01]  /*0cd0*/  LOP3.LUT R9, R8, 0x3ff00000, RZ, 0xfc, !PT ;  /* 0x3ff0000008097812 */ /* 0x000fe200078efcff */
[----:B------:R-:W-:Y:S01]  /*0ce0*/  IMAD.MOV.U32 R8, RZ, RZ, R22 ;  /* 0x000000ffff087224 */ /* 0x000fe200078e0016 */
[----:B------:R-:W-:Y:S02]  /*0cf0*/  LOP3.LUT R5, R13, 0x7ff00000, RZ, 0xc0, !PT ;  /* 0x7ff000000d057812 */ /* 0x000fe400078ec0ff */
[----:B------:R-:W-:-:S03]  /*0d00*/  LOP3.LUT R24, R23, 0x7ff00000, RZ, 0xc0, !PT ;  /* 0x7ff0000017187812 */ /* 0x000fc600078ec0ff */
[----:B------:R-:W-:Y:S01]  /*0d10*/  @!P0 DMUL R8, R22, 8.98846567431157953865e+307 ;  /* 0x7fe0000016088828 */ /* 0x000fe20000000000 */
[----:B------:R-:W-:-:S03]  /*0d20*/  ISETP.GE.U32.AND P1, PT, R5, R24, PT ;  /* 0x000000180500720c */ /* 0x000fc60003f26070 */
[----:B------:R-:W-:Y:S01]  /*0d30*/  @!P2 LOP3.LUT R6, R23, 0x7ff00000, RZ, 0xc0, !PT ;  /* 0x7ff000001706a812 */ /* 0x000fe200078ec0ff */
[----:B------:R-:W-:Y:S01]  /*0d40*/  @!P2 IMAD.MOV.U32 R20, RZ, RZ, RZ ;  /* 0x000000ffff14a224 */ /* 0x000fe200078e00ff */
[----:B------:R-:W0:Y:S02]  /*0d50*/  MUFU.RCP64H R17, R9 ;  /* 0x0000000900117308 */ /* 0x000e240000001800 */
[----:B------:R-:W-:Y:S01]  /*0d60*/  @!P2 ISETP.GE.U32.AND P3, PT, R5, R6, PT ;  /* 0x000000060500a20c */ /* 0x000fe20003f66070 */
[----:B------:R-:W-:Y:S01]  /*0d70*/  IMAD.MOV.U32 R6, RZ, RZ, 0x1ca00000 ;  /* 0x1ca00000ff067424 */ /* 0x000fe200078e00ff */
[----:B------:R-:W-:-:S04]  /*0d80*/  @!P0 LOP3.LUT R24, R9, 0x7ff00000, RZ, 0xc0, !PT ;  /* 0x7ff0000009188812 */ /* 0x000fc800078ec0ff */
[----:B------:R-:W-:Y:S01]  /*0d90*/  @!P2 SEL R7, R6, 0x63400000, !P3 ;  /* 0x634000000607a807 */ /* 0x000fe20005800000 */
[----:B------:R-:W-:-:S03]  /*0da0*/  VIADD R25, R24, 0xffffffff ;  /* 0xffffffff18197836 */ /* 0x000fc60000000000 */
[----:B------:R-:W-:-:S04]  /*0db0*/  @!P2 LOP3.LUT R7, R7, 0x80000000, R13, 0xf8, !PT ;  /* 0x800000000707a812 */ /* 0x000fc800078ef80d */
[----:B------:R-:W-:Y:S01]  /*0dc0*/  @!P2 LOP3.LUT R21, R7, 0x100000, RZ, 0xfc, !PT ;  /* 0x001000000715a812 */ /* 0x000fe200078efcff */
[----:B0-----:R-:W-:Y:S01]  /*0dd0*/  DFMA R14, R16, -R8, 1 ;  /* 0x3ff00000100e742b */ /* 0x001fe20000000808 */
[----:B------:R-:W-:-:S07]  /*0de0*/  IMAD.MOV.U32 R7, RZ, RZ, R5 ;  /* 0x000000ffff077224 */ /* 0x000fce00078e0005 */
[----:B------:R-:W-:-:S08]  /*0df0*/  DFMA R14, R14, R14, R14 ;  /* 0x0000000e0e0e722b */ /* 0x000fd0000000000e */
[----:B------:R-:W-:Y:S01]  /*0e00*/  DFMA R16, R16, R14, R16 ;  /* 0x0000000e1010722b */ /* 0x000fe20000000010 */
[----:B------:R-:W-:Y:S01]  /*0e10*/  SEL R15, R6, 0x63400000, !P1 ;  /* 0x63400000060f7807 */ /* 0x000fe20004800000 */
[----:B------:R-:W-:-:S03]  /*0e20*/  IMAD.MOV.U32 R14, RZ, RZ, R12 ;  /* 0x000000ffff0e7224 */ /* 0x000fc600078e000c */
[----:B------:R-:W-:-:S03]  /*0e30*/  LOP3.LUT R15, R15, 0x800fffff, R13, 0xf8, !PT ;  /* 0x800fffff0f0f7812 */ /* 0x000fc600078ef80d */
[----:B------:R-:W-:-:S03]  /*0e40*/  DFMA R18, R16, -R8, 1 ;  /* 0x3ff000001012742b */ /* 0x000fc60000000808 */
[----:B------:R-:W-:-:S05]  /*0e50*/  @!P2 DFMA R14, R14, 2, -R20 ;  /* 0x400000000e0ea82b */ /* 0x000fca0000000814 */
[----:B------:R-:W-:-:S05]  /*0e60*/  DFMA R16, R16, R18, R16 ;  /* 0x000000121010722b */ /* 0x000fca0000000010 */
[----:B------:R-:W-:-:S03]  /*0e70*/  @!P2 LOP3.LUT R7, R15, 0x7ff00000, RZ, 0xc0, !PT ;  /* 0x7ff000000f07a812 */ /* 0x000fc600078ec0ff */
[----:B------:R-:W-:Y:S02]  /*0e80*/  DMUL R18, R16, R14 ;  /* 0x0000000e10127228 */ /* 0x000fe40000000000 */
[----:B------:R-:W-:-:S05]  /*0e90*/  VIADD R20, R7, 0xffffffff ;  /* 0xffffffff07147836 */ /* 0x000fca0000000000 */
[----:B------:R-:W-:Y:S01]  /*0ea0*/  ISETP.GT.U32.AND P0, PT, R20, 0x7feffffe, PT ;  /* 0x7feffffe1400780c */ /* 0x000fe20003f04070 */
[----:B------:R-:W-:-:S03]  /*0eb0*/  DFMA R20, R18, -R8, R14 ;  /* 0x800000081214722b */ /* 0x000fc6000000000e */
[----:B------:R-:W-:-:S05]  /*0ec0*/  ISETP.GT.U32.OR P0, PT, R25, 0x7feffffe, P0 ;  /* 0x7feffffe1900780c */ /* 0x000fca0000704470 */
[----:B------:R-:W-:-:S08]  /*0ed0*/  DFMA R20, R16, R20, R18 ;  /* 0x000000141014722b */ /* 0x000fd00000000012 */
[----:B------:R-:W-:Y:S05]  /*0ee0*/  @P0 BRA `(.L_x_45) ;  /* 0x00000000006c0947 */ /* 0x000fea0003800000 */
[----:B------:R-:W-:-:S04]  /*0ef0*/  LOP3.LUT R12, R23, 0x7ff00000, RZ, 0xc0, !PT ;  /* 0x7ff00000170c7812 */ /* 0x000fc800078ec0ff */
[CC--:B------:R-:W-:Y:S02]  /*0f00*/  VIADDMNMX R7, R5.reuse, -R12.reuse, 0xb9600000, !PT ;  /* 0xb960000005077446 */ /* 0x0c0fe4000780090c */
[----:B------:R-:W-:Y:S02]  /*0f10*/  ISETP.GE.U32.AND P0, PT, R5, R12, PT ;  /* 0x0000000c0500720c */ /* 0x000fe40003f06070 */
[----:B------:R-:W-:Y:S02]  /*0f20*/  VIMNMX R5, PT, PT, R7, 0x46a00000, PT ;  /* 0x46a0000007057848 */ /* 0x000fe40003fe0100 */
[----:B------:R-:W-:-:S05]  /*0f30*/  SEL R6, R6, 0x63400000, !P0 ;  /* 0x6340000006067807 */ /* 0x000fca0004000000 */
[----:B------:R-:W-:Y:S02]  /*0f40*/  IMAD.IADD R5, R5, 0x1, -R6 ;  /* 0x0000000105057824 */ /* 0x000fe400078e0a06 */
[----:B------:R-:W-:Y:S02]  /*0f50*/  IMAD.MOV.U32 R6, RZ, RZ, RZ ;  /* 0x000000ffff067224 */ /* 0x000fe400078e00ff */
        /* <DEDUP_REMOVED lines=20> */
.L_x_45:
        /* <DEDUP_REMOVED lines=16> */
.L_x_48:
[----:B------:R-:W-:Y:S01]  /*11a0*/  LOP3.LUT R17, R23, 0x80000, RZ, 0xfc, !PT ;  /* 0x0008000017117812 */ /* 0x000fe200078efcff */
[----:B------:R-:W-:Y:S01]  /*11b0*/  IMAD.MOV.U32 R16, RZ, RZ, R22 ;  /* 0x000000ffff107224 */ /* 0x000fe200078e0016 */
[----:B------:R-:W-:Y:S06]  /*11c0*/  BRA `(.L_x_46) ;  /* 0x0000000000087947 */ /* 0x000fec0003800000 */
.L_x_47:
[----:B------:R-:W-:Y:S01]  /*11d0*/  LOP3.LUT R17, R13, 0x80000, RZ, 0xfc, !PT ;  /* 0x000800000d117812 */ /* 0x000fe200078efcff */
[----:B------:R-:W-:-:S07]  /*11e0*/  IMAD.MOV.U32 R16, RZ, RZ, R12 ;  /* 0x000000ffff107224 */ /* 0x000fce00078e000c */
.L_x_46:
[----:B------:R-:W-:Y:S05]  /*11f0*/  BSYNC.RECONVERGENT B1 ;  /* 0x0000000000017941 */ /* 0x000fea0003800200 */
.L_x_44:
[----:B------:R-:W-:Y:S02]  /*1200*/  IMAD.MOV.U32 R6, RZ, RZ, R0 ;  /* 0x000000ffff067224 */ /* 0x000fe400078e0000 */
[----:B------:R-:W-:-:S04]  /*1210*/  IMAD.MOV.U32 R7, RZ, RZ, 0x0 ;  /* 0x00000000ff077424 */ /* 0x000fc800078e00ff */
[----:B------:R-:W-:Y:S05]  /*1220*/  RET.REL.NODEC R6 `(_Z17fourier_transformPfS_iii) ;  /* 0xffffffec06747950 */ /* 0x000fea0003c3ffff */
.L_x_49:
        /* <DEDUP_REMOVED lines=13> */
.L_x_52:


//--------------------- .nv.global.init           --------------------------
	.section	.nv.global.init,"aw",@progbits
	.align	4
.nv.global.init:
	.type		__cudart_i2opi_f,@object
	.size		__cudart_i2opi_f,(.L_0 - __cudart_i2opi_f)
__cudart_i2opi_f:
        /*0000*/ 	.byte	0x41, 0x90, 0x43, 0x3c, 0x99, 0x95, 0x62, 0xdb, 0xc0, 0xdd, 0x34, 0xf5, 0xd1, 0x57, 0x27, 0xfc
        /*0010*/ 	.byte	0x29, 0x15, 0x44, 0x4e, 0x6e, 0x83, 0xf9, 0xa2
.L_0:


//--------------------- .nv.shared.reserved.0     --------------------------
	.section	.nv.shared.reserved.0,"aw",@nobits
	.weak		__nv_reservedSMEM_offset_0_alias
	.size		__nv_reservedSMEM_offset_0_alias, 0, 64
	.other		__nv_reservedSMEM_offset_0_alias,@"STO_CUDA_RESERVED_SHARED STV_DEFAULT"
__nv_reservedSMEM_offset_0_alias:
	.zero		0
	.zero		64


//--------------------- .nv.constant0._Z17inverse_transformPfS_ii --------------------------
	.section	.nv.constant0._Z17inverse_transformPfS_ii,"a",@progbits
	.sectionflags	@""
	.align	4
.nv.constant0._Z17inverse_transformPfS_ii:
	.zero		920


//--------------------- .nv.constant0._Z17fourier_transformPfS_iii --------------------------
	.section	.nv.constant0._Z17fourier_transformPfS_iii,"a",@progbits
	.sectionflags	@""
	.align	4
.nv.constant0._Z17fourier_transformPfS_iii:
	.zero		924


//--------------------- SYMBOLS --------------------------

	.type		.nv.reservedSmem.offset0,@object
	.size		.nv.reservedSmem.offset0,0x4
